//
// Generated by NVIDIA NVVM Compiler
//
// Compiler Build ID: CL-36424714
// Cuda compilation tools, release 13.0, V13.0.88
// Based on NVVM 20.0.0
//

.version 9.0
.target sm_100
.address_size 64

	// .globl	_Z17advect_vof_kernelPfPKfS1_iiiiif
.global .align 4 .b8 __cudart_i2opi_f[24] = {65, 144, 67, 60, 153, 149, 98, 219, 192, 221, 52, 245, 209, 87, 39, 252, 41, 21, 68, 78, 110, 131, 249, 162};

.visible .entry _Z17advect_vof_kernelPfPKfS1_iiiiif(
	.param .u64 .ptr .align 1 _Z17advect_vof_kernelPfPKfS1_iiiiif_param_0,
	.param .u64 .ptr .align 1 _Z17advect_vof_kernelPfPKfS1_iiiiif_param_1,
	.param .u64 .ptr .align 1 _Z17advect_vof_kernelPfPKfS1_iiiiif_param_2,
	.param .u32 _Z17advect_vof_kernelPfPKfS1_iiiiif_param_3,
	.param .u32 _Z17advect_vof_kernelPfPKfS1_iiiiif_param_4,
	.param .u32 _Z17advect_vof_kernelPfPKfS1_iiiiif_param_5,
	.param .u32 _Z17advect_vof_kernelPfPKfS1_iiiiif_param_6,
	.param .u32 _Z17advect_vof_kernelPfPKfS1_iiiiif_param_7,
	.param .f32 _Z17advect_vof_kernelPfPKfS1_iiiiif_param_8
)
{
	.reg .pred 	%p<6>;
	.reg .b32 	%r<55>;
	.reg .b32 	%f<61>;
	.reg .b64 	%rd<30>;

	ld.param.u64 	%rd2, [_Z17advect_vof_kernelPfPKfS1_iiiiif_param_1];
	ld.param.u64 	%rd3, [_Z17advect_vof_kernelPfPKfS1_iiiiif_param_2];
	ld.param.u32 	%r4, [_Z17advect_vof_kernelPfPKfS1_iiiiif_param_3];
	ld.param.u32 	%r8, [_Z17advect_vof_kernelPfPKfS1_iiiiif_param_4];
	ld.param.u32 	%r6, [_Z17advect_vof_kernelPfPKfS1_iiiiif_param_5];
	ld.param.u32 	%r7, [_Z17advect_vof_kernelPfPKfS1_iiiiif_param_6];
	ld.param.f32 	%f1, [_Z17advect_vof_kernelPfPKfS1_iiiiif_param_8];
	mov.u32 	%r9, %ctaid.x;
	mov.u32 	%r10, %ntid.x;
	mov.u32 	%r11, %tid.x;
	mad.lo.s32 	%r1, %r9, %r10, %r11;
	mov.u32 	%r12, %ctaid.y;
	mov.u32 	%r13, %ntid.y;
	mov.u32 	%r14, %tid.y;
	mad.lo.s32 	%r15, %r12, %r13, %r14;
	mov.u32 	%r16, %ctaid.z;
	mov.u32 	%r17, %ntid.z;
	mov.u32 	%r18, %tid.z;
	mad.lo.s32 	%r3, %r16, %r17, %r18;
	setp.ge.s32 	%p1, %r1, %r4;
	setp.ge.s32 	%p2, %r15, %r8;
	or.pred  	%p3, %p1, %p2;
	setp.ge.s32 	%p4, %r3, %r6;
	or.pred  	%p5, %p3, %p4;
	@%p5 bra 	$L__BB0_2;
	ld.param.u64 	%rd29, [_Z17advect_vof_kernelPfPKfS1_iiiiif_param_0];
	cvta.to.global.u64 	%rd4, %rd3;
	cvta.to.global.u64 	%rd5, %rd2;
	cvta.to.global.u64 	%rd6, %rd29;
	mad.lo.s32 	%r19, %r8, %r1, %r15;
	mad.lo.s32 	%r20, %r19, %r6, %r3;
	cvt.rn.f32.s32 	%f2, %r1;
	mul.lo.s32 	%r21, %r20, 3;
	mul.wide.s32 	%rd7, %r21, 4;
	add.s64 	%rd8, %rd4, %rd7;
	ld.global.f32 	%f3, [%rd8];
	mul.f32 	%f4, %f1, %f3;
	sub.f32 	%f5, %f2, %f4;
	cvt.rn.f32.u32 	%f6, %r15;
	ld.global.f32 	%f7, [%rd8+4];
	mul.f32 	%f8, %f1, %f7;
	sub.f32 	%f9, %f6, %f8;
	cvt.rn.f32.u32 	%f10, %r3;
	ld.global.f32 	%f11, [%rd8+8];
	mul.f32 	%f12, %f1, %f11;
	sub.f32 	%f13, %f10, %f12;
	mul.lo.s32 	%r22, %r8, %r4;
	mul.lo.s32 	%r23, %r22, %r6;
	mul.lo.s32 	%r24, %r23, %r7;
	mul.wide.s32 	%rd9, %r24, 4;
	add.s64 	%rd10, %rd5, %rd9;
	cvt.rn.f32.s32 	%f14, %r4;
	add.f32 	%f15, %f14, 0fBF8020C5;
	min.f32 	%f16, %f15, %f5;
	max.f32 	%f17, %f16, 0f00000000;
	cvt.rn.f32.u32 	%f18, %r8;
	add.f32 	%f19, %f18, 0fBF8020C5;
	min.f32 	%f20, %f19, %f9;
	max.f32 	%f21, %f20, 0f00000000;
	cvt.rn.f32.u32 	%f22, %r6;
	add.f32 	%f23, %f22, 0fBF8020C5;
	min.f32 	%f24, %f23, %f13;
	max.f32 	%f25, %f24, 0f00000000;
	cvt.rmi.f32.f32 	%f26, %f17;
	cvt.rzi.s32.f32 	%r25, %f26;
	cvt.rmi.f32.f32 	%f27, %f21;
	cvt.rzi.s32.f32 	%r26, %f27;
	cvt.rmi.f32.f32 	%f28, %f25;
	cvt.rzi.s32.f32 	%r27, %f28;
	add.s32 	%r28, %r25, 1;
	add.s32 	%r29, %r4, -1;
	min.s32 	%r30, %r28, %r29;
	add.s32 	%r31, %r26, 1;
	add.s32 	%r32, %r8, -1;
	min.s32 	%r33, %r31, %r32;
	add.s32 	%r34, %r27, 1;
	add.s32 	%r35, %r6, -1;
	min.s32 	%r36, %r34, %r35;
	cvt.rn.f32.s32 	%f29, %r25;
	sub.f32 	%f30, %f17, %f29;
	cvt.rn.f32.s32 	%f31, %r26;
	sub.f32 	%f32, %f21, %f31;
	cvt.rn.f32.s32 	%f33, %r27;
	sub.f32 	%f34, %f25, %f33;
	mul.lo.s32 	%r37, %r6, %r8;
	mul.lo.s32 	%r38, %r37, %r25;
	mul.lo.s32 	%r39, %r26, %r6;
	add.s32 	%r40, %r38, %r39;
	add.s32 	%r41, %r40, %r27;
	mul.wide.s32 	%rd11, %r41, 4;
	add.s64 	%rd12, %rd10, %rd11;
	ld.global.f32 	%f35, [%rd12];
	add.s32 	%r42, %r36, %r40;
	mul.wide.s32 	%rd13, %r42, 4;
	add.s64 	%rd14, %rd10, %rd13;
	ld.global.f32 	%f36, [%rd14];
	mul.lo.s32 	%r43, %r33, %r6;
	add.s32 	%r44, %r43, %r38;
	add.s32 	%r45, %r44, %r27;
	mul.wide.s32 	%rd15, %r45, 4;
	add.s64 	%rd16, %rd10, %rd15;
	ld.global.f32 	%f37, [%rd16];
	add.s32 	%r46, %r44, %r36;
	mul.wide.s32 	%rd17, %r46, 4;
	add.s64 	%rd18, %rd10, %rd17;
	ld.global.f32 	%f38, [%rd18];
	mul.lo.s32 	%r47, %r37, %r30;
	add.s32 	%r48, %r47, %r39;
	add.s32 	%r49, %r48, %r27;
	mul.wide.s32 	%rd19, %r49, 4;
	add.s64 	%rd20, %rd10, %rd19;
	ld.global.f32 	%f39, [%rd20];
	add.s32 	%r50, %r48, %r36;
	mul.wide.s32 	%rd21, %r50, 4;
	add.s64 	%rd22, %rd10, %rd21;
	ld.global.f32 	%f40, [%rd22];
	add.s32 	%r51, %r47, %r43;
	add.s32 	%r52, %r51, %r27;
	mul.wide.s32 	%rd23, %r52, 4;
	add.s64 	%rd24, %rd10, %rd23;
	ld.global.f32 	%f41, [%rd24];
	add.s32 	%r53, %r51, %r36;
	mul.wide.s32 	%rd25, %r53, 4;
	add.s64 	%rd26, %rd10, %rd25;
	ld.global.f32 	%f42, [%rd26];
	mov.f32 	%f43, 0f3F800000;
	sub.f32 	%f44, %f43, %f30;
	mul.f32 	%f45, %f35, %f44;
	fma.rn.f32 	%f46, %f39, %f30, %f45;
	mul.f32 	%f47, %f36, %f44;
	fma.rn.f32 	%f48, %f40, %f30, %f47;
	mul.f32 	%f49, %f30, %f41;
	fma.rn.f32 	%f50, %f37, %f44, %f49;
	mul.f32 	%f51, %f30, %f42;
	fma.rn.f32 	%f52, %f38, %f44, %f51;
	sub.f32 	%f53, %f43, %f32;
	mul.f32 	%f54, %f32, %f50;
	fma.rn.f32 	%f55, %f53, %f46, %f54;
	mul.f32 	%f56, %f32, %f52;
	fma.rn.f32 	%f57, %f53, %f48, %f56;
	sub.f32 	%f58, %f43, %f34;
	mul.f32 	%f59, %f34, %f57;
	fma.rn.f32 	%f60, %f58, %f55, %f59;
	add.s32 	%r54, %r24, %r20;
	mul.wide.s32 	%rd27, %r54, 4;
	add.s64 	%rd28, %rd6, %rd27;
	st.global.f32 	[%rd28], %f60;
$L__BB0_2:
	ret;

}
	// .globl	_Z25apply_vof_boundary_kernelPfiiii
.visible .entry _Z25apply_vof_boundary_kernelPfiiii(
	.param .u64 .ptr .align 1 _Z25apply_vof_boundary_kernelPfiiii_param_0,
	.param .u32 _Z25apply_vof_boundary_kernelPfiiii_param_1,
	.param .u32 _Z25apply_vof_boundary_kernelPfiiii_param_2,
	.param .u32 _Z25apply_vof_boundary_kernelPfiiii_param_3,
	.param .u32 _Z25apply_vof_boundary_kernelPfiiii_param_4
)
{
	.reg .pred 	%p<4>;
	.reg .b32 	%r<31>;
	.reg .b32 	%f<7>;
	.reg .b64 	%rd<23>;

	ld.param.u64 	%rd2, [_Z25apply_vof_boundary_kernelPfiiii_param_0];
	ld.param.u32 	%r4, [_Z25apply_vof_boundary_kernelPfiiii_param_1];
	ld.param.u32 	%r5, [_Z25apply_vof_boundary_kernelPfiiii_param_2];
	ld.param.u32 	%r6, [_Z25apply_vof_boundary_kernelPfiiii_param_3];
	ld.param.u32 	%r7, [_Z25apply_vof_boundary_kernelPfiiii_param_4];
	cvta.to.global.u64 	%rd1, %rd2;
	mov.u32 	%r8, %ctaid.x;
	mov.u32 	%r9, %ntid.x;
	mov.u32 	%r10, %tid.x;
	mad.lo.s32 	%r1, %r8, %r9, %r10;
	mul.lo.s32 	%r2, %r6, %r5;
	setp.ge.s32 	%p1, %r1, %r2;
	@%p1 bra 	$L__BB1_2;
	mul.lo.s32 	%r11, %r2, %r4;
	mul.lo.s32 	%r12, %r11, %r7;
	add.s32 	%r13, %r12, %r2;
	add.s32 	%r14, %r13, %r1;
	mul.wide.s32 	%rd3, %r14, 4;
	add.s64 	%rd4, %rd1, %rd3;
	ld.global.f32 	%f1, [%rd4];
	add.s32 	%r15, %r1, %r12;
	mul.wide.s32 	%rd5, %r15, 4;
	add.s64 	%rd6, %rd1, %rd5;
	st.global.f32 	[%rd6], %f1;
	add.s32 	%r16, %r4, -2;
	mul.lo.s32 	%r17, %r2, %r16;
	mul.wide.s32 	%rd7, %r17, 4;
	add.s64 	%rd8, %rd6, %rd7;
	ld.global.f32 	%f2, [%rd8];
	mul.wide.s32 	%rd9, %r2, 4;
	add.s64 	%rd10, %rd8, %rd9;
	st.global.f32 	[%rd10], %f2;
$L__BB1_2:
	mul.lo.s32 	%r18, %r6, %r4;
	setp.ge.s32 	%p2, %r1, %r18;
	@%p2 bra 	$L__BB1_4;
	div.s32 	%r19, %r1, %r6;
	mul.lo.s32 	%r20, %r19, %r6;
	sub.s32 	%r21, %r1, %r20;
	mad.lo.s32 	%r22, %r7, %r4, %r19;
	mul.lo.s32 	%r23, %r2, %r22;
	add.s32 	%r24, %r21, %r6;
	add.s32 	%r25, %r24, %r23;
	mul.wide.s32 	%rd11, %r25, 4;
	add.s64 	%rd12, %rd1, %rd11;
	ld.global.f32 	%f3, [%rd12];
	add.s32 	%r26, %r23, %r21;
	mul.wide.s32 	%rd13, %r26, 4;
	add.s64 	%rd14, %rd1, %rd13;
	st.global.f32 	[%rd14], %f3;
	add.s32 	%r27, %r5, -2;
	mul.lo.s32 	%r28, %r6, %r27;
	mul.wide.s32 	%rd15, %r28, 4;
	add.s64 	%rd16, %rd14, %rd15;
	ld.global.f32 	%f4, [%rd16];
	mul.wide.s32 	%rd17, %r6, 4;
	add.s64 	%rd18, %rd16, %rd17;
	st.global.f32 	[%rd18], %f4;
$L__BB1_4:
	mul.lo.s32 	%r3, %r5, %r4;
	setp.ge.s32 	%p3, %r1, %r3;
	@%p3 bra 	$L__BB1_6;
	mad.lo.s32 	%r29, %r3, %r7, %r1;
	mul.lo.s32 	%r30, %r29, %r6;
	mul.wide.s32 	%rd19, %r30, 4;
	add.s64 	%rd20, %rd1, %rd19;
	ld.global.f32 	%f5, [%rd20+4];
	st.global.f32 	[%rd20], %f5;
	mul.wide.s32 	%rd21, %r6, 4;
	add.s64 	%rd22, %rd20, %rd21;
	ld.global.f32 	%f6, [%rd22+-8];
	st.global.f32 	[%rd22+-4], %f6;
$L__BB1_6:
	ret;

}
	// .globl	_Z33normalize_volume_fractions_kernelPfiiii
.visible .entry _Z33normalize_volume_fractions_kernelPfiiii(
	.param .u64 .ptr .align 1 _Z33normalize_volume_fractions_kernelPfiiii_param_0,
	.param .u32 _Z33normalize_volume_fractions_kernelPfiiii_param_1,
	.param .u32 _Z33normalize_volume_fractions_kernelPfiiii_param_2,
	.param .u32 _Z33normalize_volume_fractions_kernelPfiiii_param_3,
	.param .u32 _Z33normalize_volume_fractions_kernelPfiiii_param_4
)
{
	.reg .pred 	%p<24>;
	.reg .b32 	%r<99>;
	.reg .b32 	%f<142>;
	.reg .b64 	%rd<75>;

	ld.param.u64 	%rd2, [_Z33normalize_volume_fractions_kernelPfiiii_param_0];
	ld.param.u32 	%r51, [_Z33normalize_volume_fractions_kernelPfiiii_param_1];
	ld.param.u32 	%r55, [_Z33normalize_volume_fractions_kernelPfiiii_param_2];
	ld.param.u32 	%r53, [_Z33normalize_volume_fractions_kernelPfiiii_param_3];
	ld.param.u32 	%r54, [_Z33normalize_volume_fractions_kernelPfiiii_param_4];
	cvta.to.global.u64 	%rd1, %rd2;
	mov.u32 	%r56, %ctaid.x;
	mov.u32 	%r57, %ntid.x;
	mov.u32 	%r58, %tid.x;
	mad.lo.s32 	%r1, %r56, %r57, %r58;
	mov.u32 	%r59, %ctaid.y;
	mov.u32 	%r60, %ntid.y;
	mov.u32 	%r61, %tid.y;
	mad.lo.s32 	%r62, %r59, %r60, %r61;
	mov.u32 	%r63, %ctaid.z;
	mov.u32 	%r64, %ntid.z;
	mov.u32 	%r65, %tid.z;
	mad.lo.s32 	%r3, %r63, %r64, %r65;
	setp.ge.s32 	%p1, %r1, %r51;
	setp.ge.s32 	%p2, %r62, %r55;
	or.pred  	%p3, %p1, %p2;
	setp.ge.s32 	%p4, %r3, %r53;
	or.pred  	%p5, %p3, %p4;
	@%p5 bra 	$L__BB2_27;
	mad.lo.s32 	%r66, %r55, %r1, %r62;
	mad.lo.s32 	%r4, %r66, %r53, %r3;
	setp.lt.s32 	%p6, %r54, 1;
	mov.f32 	%f141, 0f00000000;
	@%p6 bra 	$L__BB2_14;
	mul.lo.s32 	%r68, %r55, %r51;
	mul.lo.s32 	%r5, %r68, %r53;
	and.b32  	%r6, %r54, 15;
	setp.lt.u32 	%p7, %r54, 16;
	mov.f32 	%f141, 0f00000000;
	mov.b32 	%r88, 0;
	@%p7 bra 	$L__BB2_5;
	and.b32  	%r88, %r54, 2147483632;
	neg.s32 	%r86, %r88;
	mul.lo.s32 	%r69, %r53, %r55;
	mul.lo.s32 	%r70, %r69, %r51;
	shl.b32 	%r9, %r70, 4;
	mov.f32 	%f141, 0f00000000;
	mul.wide.s32 	%rd5, %r5, 4;
	mov.u32 	%r85, %r4;
$L__BB2_4:
	.pragma "nounroll";
	mul.wide.s32 	%rd3, %r85, 4;
	add.s64 	%rd4, %rd1, %rd3;
	ld.global.f32 	%f19, [%rd4];
	add.f32 	%f20, %f141, %f19;
	add.s64 	%rd6, %rd4, %rd5;
	ld.global.f32 	%f21, [%rd6];
	add.f32 	%f22, %f20, %f21;
	add.s64 	%rd7, %rd6, %rd5;
	ld.global.f32 	%f23, [%rd7];
	add.f32 	%f24, %f22, %f23;
	add.s64 	%rd8, %rd7, %rd5;
	ld.global.f32 	%f25, [%rd8];
	add.f32 	%f26, %f24, %f25;
	add.s64 	%rd9, %rd8, %rd5;
	ld.global.f32 	%f27, [%rd9];
	add.f32 	%f28, %f26, %f27;
	add.s64 	%rd10, %rd9, %rd5;
	ld.global.f32 	%f29, [%rd10];
	add.f32 	%f30, %f28, %f29;
	add.s64 	%rd11, %rd10, %rd5;
	ld.global.f32 	%f31, [%rd11];
	add.f32 	%f32, %f30, %f31;
	add.s64 	%rd12, %rd11, %rd5;
	ld.global.f32 	%f33, [%rd12];
	add.f32 	%f34, %f32, %f33;
	add.s64 	%rd13, %rd12, %rd5;
	ld.global.f32 	%f35, [%rd13];
	add.f32 	%f36, %f34, %f35;
	add.s64 	%rd14, %rd13, %rd5;
	ld.global.f32 	%f37, [%rd14];
	add.f32 	%f38, %f36, %f37;
	add.s64 	%rd15, %rd14, %rd5;
	ld.global.f32 	%f39, [%rd15];
	add.f32 	%f40, %f38, %f39;
	add.s64 	%rd16, %rd15, %rd5;
	ld.global.f32 	%f41, [%rd16];
	add.f32 	%f42, %f40, %f41;
	add.s64 	%rd17, %rd16, %rd5;
	ld.global.f32 	%f43, [%rd17];
	add.f32 	%f44, %f42, %f43;
	add.s64 	%rd18, %rd17, %rd5;
	ld.global.f32 	%f45, [%rd18];
	add.f32 	%f46, %f44, %f45;
	add.s64 	%rd19, %rd18, %rd5;
	ld.global.f32 	%f47, [%rd19];
	add.f32 	%f48, %f46, %f47;
	add.s64 	%rd20, %rd19, %rd5;
	ld.global.f32 	%f49, [%rd20];
	add.f32 	%f141, %f48, %f49;
	add.s32 	%r86, %r86, 16;
	add.s32 	%r85, %r85, %r9;
	setp.ne.s32 	%p8, %r86, 0;
	@%p8 bra 	$L__BB2_4;
$L__BB2_5:
	setp.eq.s32 	%p9, %r6, 0;
	@%p9 bra 	$L__BB2_14;
	and.b32  	%r15, %r54, 7;
	setp.lt.u32 	%p10, %r6, 8;
	@%p10 bra 	$L__BB2_8;
	mad.lo.s32 	%r71, %r5, %r88, %r4;
	mul.wide.s32 	%rd21, %r71, 4;
	add.s64 	%rd22, %rd1, %rd21;
	ld.global.f32 	%f51, [%rd22];
	add.f32 	%f52, %f141, %f51;
	mul.wide.s32 	%rd23, %r5, 4;
	add.s64 	%rd24, %rd22, %rd23;
	ld.global.f32 	%f53, [%rd24];
	add.f32 	%f54, %f52, %f53;
	add.s64 	%rd25, %rd24, %rd23;
	ld.global.f32 	%f55, [%rd25];
	add.f32 	%f56, %f54, %f55;
	add.s64 	%rd26, %rd25, %rd23;
	ld.global.f32 	%f57, [%rd26];
	add.f32 	%f58, %f56, %f57;
	add.s64 	%rd27, %rd26, %rd23;
	ld.global.f32 	%f59, [%rd27];
	add.f32 	%f60, %f58, %f59;
	add.s64 	%rd28, %rd27, %rd23;
	ld.global.f32 	%f61, [%rd28];
	add.f32 	%f62, %f60, %f61;
	add.s64 	%rd29, %rd28, %rd23;
	ld.global.f32 	%f63, [%rd29];
	add.f32 	%f64, %f62, %f63;
	add.s64 	%rd30, %rd29, %rd23;
	ld.global.f32 	%f65, [%rd30];
	add.f32 	%f141, %f64, %f65;
	add.s32 	%r88, %r88, 8;
$L__BB2_8:
	setp.eq.s32 	%p11, %r15, 0;
	@%p11 bra 	$L__BB2_14;
	and.b32  	%r18, %r54, 3;
	setp.lt.u32 	%p12, %r15, 4;
	@%p12 bra 	$L__BB2_11;
	mad.lo.s32 	%r72, %r5, %r88, %r4;
	mul.wide.s32 	%rd31, %r72, 4;
	add.s64 	%rd32, %rd1, %rd31;
	ld.global.f32 	%f67, [%rd32];
	add.f32 	%f68, %f141, %f67;
	mul.wide.s32 	%rd33, %r5, 4;
	add.s64 	%rd34, %rd32, %rd33;
	ld.global.f32 	%f69, [%rd34];
	add.f32 	%f70, %f68, %f69;
	add.s64 	%rd35, %rd34, %rd33;
	ld.global.f32 	%f71, [%rd35];
	add.f32 	%f72, %f70, %f71;
	add.s64 	%rd36, %rd35, %rd33;
	ld.global.f32 	%f73, [%rd36];
	add.f32 	%f141, %f72, %f73;
	add.s32 	%r88, %r88, 4;
$L__BB2_11:
	setp.eq.s32 	%p13, %r18, 0;
	@%p13 bra 	$L__BB2_14;
	mad.lo.s32 	%r73, %r88, %r51, %r1;
	mad.lo.s32 	%r74, %r55, %r73, %r62;
	mad.lo.s32 	%r91, %r53, %r74, %r3;
	mul.lo.s32 	%r75, %r53, %r55;
	mul.lo.s32 	%r22, %r75, %r51;
	neg.s32 	%r90, %r18;
$L__BB2_13:
	.pragma "nounroll";
	mul.wide.s32 	%rd37, %r91, 4;
	add.s64 	%rd38, %rd1, %rd37;
	ld.global.f32 	%f74, [%rd38];
	add.f32 	%f141, %f141, %f74;
	add.s32 	%r91, %r91, %r22;
	add.s32 	%r90, %r90, 1;
	setp.ne.s32 	%p14, %r90, 0;
	@%p14 bra 	$L__BB2_13;
$L__BB2_14:
	setp.lt.s32 	%p15, %r54, 1;
	max.f32 	%f14, %f141, 0f358637BD;
	@%p15 bra 	$L__BB2_27;
	mul.lo.s32 	%r77, %r55, %r51;
	mul.lo.s32 	%r28, %r77, %r53;
	and.b32  	%r29, %r54, 15;
	setp.lt.u32 	%p16, %r54, 16;
	mov.b32 	%r95, 0;
	@%p16 bra 	$L__BB2_18;
	and.b32  	%r95, %r54, 2147483632;
	neg.s32 	%r93, %r95;
	mul.lo.s32 	%r78, %r53, %r55;
	mul.lo.s32 	%r79, %r78, %r51;
	shl.b32 	%r32, %r79, 4;
	mul.wide.s32 	%rd41, %r28, 4;
	mov.u32 	%r92, %r4;
$L__BB2_17:
	.pragma "nounroll";
	mul.wide.s32 	%rd39, %r92, 4;
	add.s64 	%rd40, %rd1, %rd39;
	ld.global.f32 	%f75, [%rd40];
	div.rn.f32 	%f76, %f75, %f14;
	st.global.f32 	[%rd40], %f76;
	add.s64 	%rd42, %rd40, %rd41;
	ld.global.f32 	%f77, [%rd42];
	div.rn.f32 	%f78, %f77, %f14;
	st.global.f32 	[%rd42], %f78;
	add.s64 	%rd43, %rd42, %rd41;
	ld.global.f32 	%f79, [%rd43];
	div.rn.f32 	%f80, %f79, %f14;
	st.global.f32 	[%rd43], %f80;
	add.s64 	%rd44, %rd43, %rd41;
	ld.global.f32 	%f81, [%rd44];
	div.rn.f32 	%f82, %f81, %f14;
	st.global.f32 	[%rd44], %f82;
	add.s64 	%rd45, %rd44, %rd41;
	ld.global.f32 	%f83, [%rd45];
	div.rn.f32 	%f84, %f83, %f14;
	st.global.f32 	[%rd45], %f84;
	add.s64 	%rd46, %rd45, %rd41;
	ld.global.f32 	%f85, [%rd46];
	div.rn.f32 	%f86, %f85, %f14;
	st.global.f32 	[%rd46], %f86;
	add.s64 	%rd47, %rd46, %rd41;
	ld.global.f32 	%f87, [%rd47];
	div.rn.f32 	%f88, %f87, %f14;
	st.global.f32 	[%rd47], %f88;
	add.s64 	%rd48, %rd47, %rd41;
	ld.global.f32 	%f89, [%rd48];
	div.rn.f32 	%f90, %f89, %f14;
	st.global.f32 	[%rd48], %f90;
	add.s64 	%rd49, %rd48, %rd41;
	ld.global.f32 	%f91, [%rd49];
	div.rn.f32 	%f92, %f91, %f14;
	st.global.f32 	[%rd49], %f92;
	add.s64 	%rd50, %rd49, %rd41;
	ld.global.f32 	%f93, [%rd50];
	div.rn.f32 	%f94, %f93, %f14;
	st.global.f32 	[%rd50], %f94;
	add.s64 	%rd51, %rd50, %rd41;
	ld.global.f32 	%f95, [%rd51];
	div.rn.f32 	%f96, %f95, %f14;
	st.global.f32 	[%rd51], %f96;
	add.s64 	%rd52, %rd51, %rd41;
	ld.global.f32 	%f97, [%rd52];
	div.rn.f32 	%f98, %f97, %f14;
	st.global.f32 	[%rd52], %f98;
	add.s64 	%rd53, %rd52, %rd41;
	ld.global.f32 	%f99, [%rd53];
	div.rn.f32 	%f100, %f99, %f14;
	st.global.f32 	[%rd53], %f100;
	add.s64 	%rd54, %rd53, %rd41;
	ld.global.f32 	%f101, [%rd54];
	div.rn.f32 	%f102, %f101, %f14;
	st.global.f32 	[%rd54], %f102;
	add.s64 	%rd55, %rd54, %rd41;
	ld.global.f32 	%f103, [%rd55];
	div.rn.f32 	%f104, %f103, %f14;
	st.global.f32 	[%rd55], %f104;
	add.s64 	%rd56, %rd55, %rd41;
	ld.global.f32 	%f105, [%rd56];
	div.rn.f32 	%f106, %f105, %f14;
	st.global.f32 	[%rd56], %f106;
	add.s32 	%r93, %r93, 16;
	add.s32 	%r92, %r92, %r32;
	setp.ne.s32 	%p17, %r93, 0;
	@%p17 bra 	$L__BB2_17;
$L__BB2_18:
	setp.eq.s32 	%p18, %r29, 0;
	@%p18 bra 	$L__BB2_27;
	and.b32  	%r38, %r54, 7;
	setp.lt.u32 	%p19, %r29, 8;
	@%p19 bra 	$L__BB2_21;
	mad.lo.s32 	%r80, %r28, %r95, %r4;
	mul.wide.s32 	%rd57, %r80, 4;
	add.s64 	%rd58, %rd1, %rd57;
	ld.global.f32 	%f107, [%rd58];
	div.rn.f32 	%f108, %f107, %f14;
	st.global.f32 	[%rd58], %f108;
	mul.wide.s32 	%rd59, %r28, 4;
	add.s64 	%rd60, %rd58, %rd59;
	ld.global.f32 	%f109, [%rd60];
	div.rn.f32 	%f110, %f109, %f14;
	st.global.f32 	[%rd60], %f110;
	add.s64 	%rd61, %rd60, %rd59;
	ld.global.f32 	%f111, [%rd61];
	div.rn.f32 	%f112, %f111, %f14;
	st.global.f32 	[%rd61], %f112;
	add.s64 	%rd62, %rd61, %rd59;
	ld.global.f32 	%f113, [%rd62];
	div.rn.f32 	%f114, %f113, %f14;
	st.global.f32 	[%rd62], %f114;
	add.s64 	%rd63, %rd62, %rd59;
	ld.global.f32 	%f115, [%rd63];
	div.rn.f32 	%f116, %f115, %f14;
	st.global.f32 	[%rd63], %f116;
	add.s64 	%rd64, %rd63, %rd59;
	ld.global.f32 	%f117, [%rd64];
	div.rn.f32 	%f118, %f117, %f14;
	st.global.f32 	[%rd64], %f118;
	add.s64 	%rd65, %rd64, %rd59;
	ld.global.f32 	%f119, [%rd65];
	div.rn.f32 	%f120, %f119, %f14;
	st.global.f32 	[%rd65], %f120;
	add.s64 	%rd66, %rd65, %rd59;
	ld.global.f32 	%f121, [%rd66];
	div.rn.f32 	%f122, %f121, %f14;
	st.global.f32 	[%rd66], %f122;
	add.s32 	%r95, %r95, 8;
$L__BB2_21:
	setp.eq.s32 	%p20, %r38, 0;
	@%p20 bra 	$L__BB2_27;
	and.b32  	%r41, %r54, 3;
	setp.lt.u32 	%p21, %r38, 4;
	@%p21 bra 	$L__BB2_24;
	mad.lo.s32 	%r81, %r28, %r95, %r4;
	mul.wide.s32 	%rd67, %r81, 4;
	add.s64 	%rd68, %rd1, %rd67;
	ld.global.f32 	%f123, [%rd68];
	div.rn.f32 	%f124, %f123, %f14;
	st.global.f32 	[%rd68], %f124;
	mul.wide.s32 	%rd69, %r28, 4;
	add.s64 	%rd70, %rd68, %rd69;
	ld.global.f32 	%f125, [%rd70];
	div.rn.f32 	%f126, %f125, %f14;
	st.global.f32 	[%rd70], %f126;
	add.s64 	%rd71, %rd70, %rd69;
	ld.global.f32 	%f127, [%rd71];
	div.rn.f32 	%f128, %f127, %f14;
	st.global.f32 	[%rd71], %f128;
	add.s64 	%rd72, %rd71, %rd69;
	ld.global.f32 	%f129, [%rd72];
	div.rn.f32 	%f130, %f129, %f14;
	st.global.f32 	[%rd72], %f130;
	add.s32 	%r95, %r95, 4;
$L__BB2_24:
	setp.eq.s32 	%p22, %r41, 0;
	@%p22 bra 	$L__BB2_27;
	mad.lo.s32 	%r82, %r95, %r51, %r1;
	mad.lo.s32 	%r83, %r55, %r82, %r62;
	mad.lo.s32 	%r98, %r53, %r83, %r3;
	mul.lo.s32 	%r84, %r53, %r55;
	mul.lo.s32 	%r45, %r84, %r51;
	neg.s32 	%r97, %r41;
$L__BB2_26:
	.pragma "nounroll";
	mul.wide.s32 	%rd73, %r98, 4;
	add.s64 	%rd74, %rd1, %rd73;
	ld.global.f32 	%f131, [%rd74];
	div.rn.f32 	%f132, %f131, %f14;
	st.global.f32 	[%rd74], %f132;
	add.s32 	%r98, %r98, %r45;
	add.s32 	%r97, %r97, 1;
	setp.ne.s32 	%p23, %r97, 0;
	@%p23 bra 	$L__BB2_26;
$L__BB2_27:
	ret;

}
	// .globl	_Z23compute_gradient_kernelPKfPfS1_S1_iii
.visible .entry _Z23compute_gradient_kernelPKfPfS1_S1_iii(
	.param .u64 .ptr .align 1 _Z23compute_gradient_kernelPKfPfS1_S1_iii_param_0,
	.param .u64 .ptr .align 1 _Z23compute_gradient_kernelPKfPfS1_S1_iii_param_1,
	.param .u64 .ptr .align 1 _Z23compute_gradient_kernelPKfPfS1_S1_iii_param_2,
	.param .u64 .ptr .align 1 _Z23compute_gradient_kernelPKfPfS1_S1_iii_param_3,
	.param .u32 _Z23compute_gradient_kernelPKfPfS1_S1_iii_param_4,
	.param .u32 _Z23compute_gradient_kernelPKfPfS1_S1_iii_param_5,
	.param .u32 _Z23compute_gradient_kernelPKfPfS1_S1_iii_param_6
)
{
	.reg .pred 	%p<6>;
	.reg .b32 	%r<44>;
	.reg .b32 	%f<13>;
	.reg .b64 	%rd<27>;

	ld.param.u64 	%rd1, [_Z23compute_gradient_kernelPKfPfS1_S1_iii_param_0];
	ld.param.u64 	%rd2, [_Z23compute_gradient_kernelPKfPfS1_S1_iii_param_1];
	ld.param.u64 	%rd3, [_Z23compute_gradient_kernelPKfPfS1_S1_iii_param_2];
	ld.param.u64 	%rd4, [_Z23compute_gradient_kernelPKfPfS1_S1_iii_param_3];
	ld.param.u32 	%r7, [_Z23compute_gradient_kernelPKfPfS1_S1_iii_param_4];
	ld.param.u32 	%r8, [_Z23compute_gradient_kernelPKfPfS1_S1_iii_param_5];
	ld.param.u32 	%r9, [_Z23compute_gradient_kernelPKfPfS1_S1_iii_param_6];
	mov.u32 	%r10, %ctaid.x;
	mov.u32 	%r11, %ntid.x;
	mov.u32 	%r12, %tid.x;
	mad.lo.s32 	%r13, %r10, %r11, %r12;
	add.s32 	%r1, %r13, 1;
	mov.u32 	%r14, %ctaid.y;
	mov.u32 	%r15, %ntid.y;
	mov.u32 	%r16, %tid.y;
	mad.lo.s32 	%r17, %r14, %r15, %r16;
	add.s32 	%r2, %r17, 1;
	mov.u32 	%r19, %ctaid.z;
	mov.u32 	%r20, %ntid.z;
	mov.u32 	%r21, %tid.z;
	mad.lo.s32 	%r22, %r19, %r20, %r21;
	add.s32 	%r4, %r22, 1;
	add.s32 	%r23, %r7, -1;
	setp.ge.s32 	%p1, %r1, %r23;
	add.s32 	%r24, %r8, -1;
	setp.ge.s32 	%p2, %r2, %r24;
	or.pred  	%p3, %p1, %p2;
	add.s32 	%r25, %r9, -1;
	setp.ge.s32 	%p4, %r4, %r25;
	or.pred  	%p5, %p3, %p4;
	@%p5 bra 	$L__BB3_2;
	cvta.to.global.u64 	%rd5, %rd1;
	cvta.to.global.u64 	%rd6, %rd2;
	cvta.to.global.u64 	%rd7, %rd3;
	cvta.to.global.u64 	%rd8, %rd4;
	mul.lo.s32 	%r26, %r8, %r1;
	mul.lo.s32 	%r27, %r26, %r9;
	mul.lo.s32 	%r28, %r9, %r2;
	add.s32 	%r29, %r27, %r28;
	add.s32 	%r30, %r26, %r8;
	add.s32 	%r31, %r28, %r4;
	mad.lo.s32 	%r32, %r30, %r9, %r31;
	mul.wide.s32 	%rd9, %r32, 4;
	add.s64 	%rd10, %rd5, %rd9;
	ld.global.f32 	%f1, [%rd10];
	shl.b32 	%r33, %r8, 1;
	sub.s32 	%r34, %r30, %r33;
	mad.lo.s32 	%r35, %r34, %r9, %r31;
	mul.wide.s32 	%rd11, %r35, 4;
	add.s64 	%rd12, %rd5, %rd11;
	ld.global.f32 	%f2, [%rd12];
	sub.f32 	%f3, %f1, %f2;
	mul.f32 	%f4, %f3, 0f3F000000;
	cvt.s64.s32 	%rd13, %r29;
	cvt.u64.u32 	%rd14, %r22;
	add.s64 	%rd15, %rd13, %rd14;
	shl.b64 	%rd16, %rd15, 2;
	add.s64 	%rd17, %rd6, %rd16;
	st.global.f32 	[%rd17+4], %f4;
	add.s32 	%r36, %r28, %r9;
	add.s32 	%r37, %r31, %r9;
	add.s32 	%r38, %r37, %r27;
	mul.wide.s32 	%rd18, %r38, 4;
	add.s64 	%rd19, %rd5, %rd18;
	ld.global.f32 	%f5, [%rd19];
	shl.b32 	%r39, %r9, 1;
	sub.s32 	%r40, %r36, %r39;
	add.s32 	%r41, %r40, %r4;
	add.s32 	%r42, %r41, %r27;
	mul.wide.s32 	%rd20, %r42, 4;
	add.s64 	%rd21, %rd5, %rd20;
	ld.global.f32 	%f6, [%rd21];
	sub.f32 	%f7, %f5, %f6;
	mul.f32 	%f8, %f7, 0f3F000000;
	add.s64 	%rd22, %rd7, %rd16;
	st.global.f32 	[%rd22+4], %f8;
	add.s64 	%rd23, %rd5, %rd16;
	ld.global.f32 	%f9, [%rd23+8];
	add.s32 	%r43, %r29, %r22;
	mul.wide.s32 	%rd24, %r43, 4;
	add.s64 	%rd25, %rd5, %rd24;
	ld.global.f32 	%f10, [%rd25];
	sub.f32 	%f11, %f9, %f10;
	mul.f32 	%f12, %f11, 0f3F000000;
	add.s64 	%rd26, %rd8, %rd16;
	st.global.f32 	[%rd26+4], %f12;
$L__BB3_2:
	ret;

}
	// .globl	_Z23compute_sign_phi_kernelPKfPfi
.visible .entry _Z23compute_sign_phi_kernelPKfPfi(
	.param .u64 .ptr .align 1 _Z23compute_sign_phi_kernelPKfPfi_param_0,
	.param .u64 .ptr .align 1 _Z23compute_sign_phi_kernelPKfPfi_param_1,
	.param .u32 _Z23compute_sign_phi_kernelPKfPfi_param_2
)
{
	.reg .pred 	%p<2>;
	.reg .b32 	%r<6>;
	.reg .b32 	%f<5>;
	.reg .b64 	%rd<8>;

	ld.param.u64 	%rd1, [_Z23compute_sign_phi_kernelPKfPfi_param_0];
	ld.param.u64 	%rd2, [_Z23compute_sign_phi_kernelPKfPfi_param_1];
	ld.param.u32 	%r2, [_Z23compute_sign_phi_kernelPKfPfi_param_2];
	mov.u32 	%r3, %ctaid.x;
	mov.u32 	%r4, %ntid.x;
	mov.u32 	%r5, %tid.x;
	mad.lo.s32 	%r1, %r3, %r4, %r5;
	setp.ge.s32 	%p1, %r1, %r2;
	@%p1 bra 	$L__BB4_2;
	cvta.to.global.u64 	%rd3, %rd1;
	cvta.to.global.u64 	%rd4, %rd2;
	mul.wide.s32 	%rd5, %r1, 4;
	add.s64 	%rd6, %rd3, %rd5;
	ld.global.f32 	%f1, [%rd6];
	fma.rn.f32 	%f2, %f1, %f1, 0f358637BD;
	sqrt.rn.f32 	%f3, %f2;
	div.rn.f32 	%f4, %f1, %f3;
	add.s64 	%rd7, %rd4, %rd5;
	st.global.f32 	[%rd7], %f4;
$L__BB4_2:
	ret;

}
	// .globl	_Z24reinitialize_step_kernelPKfPfS0_S0_S0_S0_if
.visible .entry _Z24reinitialize_step_kernelPKfPfS0_S0_S0_S0_if(
	.param .u64 .ptr .align 1 _Z24reinitialize_step_kernelPKfPfS0_S0_S0_S0_if_param_0,
	.param .u64 .ptr .align 1 _Z24reinitialize_step_kernelPKfPfS0_S0_S0_S0_if_param_1,
	.param .u64 .ptr .align 1 _Z24reinitialize_step_kernelPKfPfS0_S0_S0_S0_if_param_2,
	.param .u64 .ptr .align 1 _Z24reinitialize_step_kernelPKfPfS0_S0_S0_S0_if_param_3,
	.param .u64 .ptr .align 1 _Z24reinitialize_step_kernelPKfPfS0_S0_S0_S0_if_param_4,
	.param .u64 .ptr .align 1 _Z24reinitialize_step_kernelPKfPfS0_S0_S0_S0_if_param_5,
	.param .u32 _Z24reinitialize_step_kernelPKfPfS0_S0_S0_S0_if_param_6,
	.param .f32 _Z24reinitialize_step_kernelPKfPfS0_S0_S0_S0_if_param_7
)
{
	.reg .pred 	%p<2>;
	.reg .b32 	%r<6>;
	.reg .b32 	%f<15>;
	.reg .b64 	%rd<20>;

	ld.param.u64 	%rd1, [_Z24reinitialize_step_kernelPKfPfS0_S0_S0_S0_if_param_0];
	ld.param.u64 	%rd2, [_Z24reinitialize_step_kernelPKfPfS0_S0_S0_S0_if_param_1];
	ld.param.u64 	%rd3, [_Z24reinitialize_step_kernelPKfPfS0_S0_S0_S0_if_param_2];
	ld.param.u64 	%rd4, [_Z24reinitialize_step_kernelPKfPfS0_S0_S0_S0_if_param_3];
	ld.param.u64 	%rd5, [_Z24reinitialize_step_kernelPKfPfS0_S0_S0_S0_if_param_4];
	ld.param.u64 	%rd6, [_Z24reinitialize_step_kernelPKfPfS0_S0_S0_S0_if_param_5];
	ld.param.u32 	%r2, [_Z24reinitialize_step_kernelPKfPfS0_S0_S0_S0_if_param_6];
	ld.param.f32 	%f1, [_Z24reinitialize_step_kernelPKfPfS0_S0_S0_S0_if_param_7];
	mov.u32 	%r3, %ctaid.x;
	mov.u32 	%r4, %ntid.x;
	mov.u32 	%r5, %tid.x;
	mad.lo.s32 	%r1, %r3, %r4, %r5;
	setp.ge.s32 	%p1, %r1, %r2;
	@%p1 bra 	$L__BB5_2;
	cvta.to.global.u64 	%rd7, %rd4;
	cvta.to.global.u64 	%rd8, %rd5;
	cvta.to.global.u64 	%rd9, %rd6;
	cvta.to.global.u64 	%rd10, %rd1;
	cvta.to.global.u64 	%rd11, %rd3;
	cvta.to.global.u64 	%rd12, %rd2;
	mul.wide.s32 	%rd13, %r1, 4;
	add.s64 	%rd14, %rd7, %rd13;
	ld.global.f32 	%f2, [%rd14];
	add.s64 	%rd15, %rd8, %rd13;
	ld.global.f32 	%f3, [%rd15];
	mul.f32 	%f4, %f3, %f3;
	fma.rn.f32 	%f5, %f2, %f2, %f4;
	add.s64 	%rd16, %rd9, %rd13;
	ld.global.f32 	%f6, [%rd16];
	fma.rn.f32 	%f7, %f6, %f6, %f5;
	sqrt.rn.f32 	%f8, %f7;
	add.s64 	%rd17, %rd10, %rd13;
	ld.global.f32 	%f9, [%rd17];
	add.s64 	%rd18, %rd11, %rd13;
	ld.global.f32 	%f10, [%rd18];
	mul.f32 	%f11, %f1, %f10;
	add.f32 	%f12, %f8, 0fBF800000;
	mul.f32 	%f13, %f12, %f11;
	sub.f32 	%f14, %f9, %f13;
	add.s64 	%rd19, %rd12, %rd13;
	st.global.f32 	[%rd19], %f14;
$L__BB5_2:
	ret;

}
	// .globl	_Z30apply_levelset_boundary_kernelPfiii
.visible .entry _Z30apply_levelset_boundary_kernelPfiii(
	.param .u64 .ptr .align 1 _Z30apply_levelset_boundary_kernelPfiii_param_0,
	.param .u32 _Z30apply_levelset_boundary_kernelPfiii_param_1,
	.param .u32 _Z30apply_levelset_boundary_kernelPfiii_param_2,
	.param .u32 _Z30apply_levelset_boundary_kernelPfiii_param_3
)
{
	.reg .pred 	%p<4>;
	.reg .b32 	%r<24>;
	.reg .b32 	%f<7>;
	.reg .b64 	%rd<23>;

	ld.param.u64 	%rd2, [_Z30apply_levelset_boundary_kernelPfiii_param_0];
	ld.param.u32 	%r3, [_Z30apply_levelset_boundary_kernelPfiii_param_1];
	ld.param.u32 	%r4, [_Z30apply_levelset_boundary_kernelPfiii_param_2];
	ld.param.u32 	%r5, [_Z30apply_levelset_boundary_kernelPfiii_param_3];
	cvta.to.global.u64 	%rd1, %rd2;
	mov.u32 	%r6, %ctaid.x;
	mov.u32 	%r7, %ntid.x;
	mov.u32 	%r8, %tid.x;
	mad.lo.s32 	%r1, %r6, %r7, %r8;
	mul.lo.s32 	%r2, %r5, %r4;
	setp.ge.s32 	%p1, %r1, %r2;
	@%p1 bra 	$L__BB6_2;
	add.s32 	%r9, %r1, %r2;
	mul.wide.s32 	%rd3, %r9, 4;
	add.s64 	%rd4, %rd1, %rd3;
	ld.global.f32 	%f1, [%rd4];
	mul.wide.s32 	%rd5, %r1, 4;
	add.s64 	%rd6, %rd1, %rd5;
	st.global.f32 	[%rd6], %f1;
	add.s32 	%r10, %r3, -2;
	mul.lo.s32 	%r11, %r2, %r10;
	mul.wide.s32 	%rd7, %r11, 4;
	add.s64 	%rd8, %rd6, %rd7;
	ld.global.f32 	%f2, [%rd8];
	mul.wide.s32 	%rd9, %r2, 4;
	add.s64 	%rd10, %rd8, %rd9;
	st.global.f32 	[%rd10], %f2;
$L__BB6_2:
	mul.lo.s32 	%r12, %r5, %r3;
	setp.ge.s32 	%p2, %r1, %r12;
	@%p2 bra 	$L__BB6_4;
	div.s32 	%r13, %r1, %r5;
	mul.lo.s32 	%r14, %r13, %r5;
	sub.s32 	%r15, %r1, %r14;
	mul.lo.s32 	%r16, %r2, %r13;
	add.s32 	%r17, %r15, %r5;
	add.s32 	%r18, %r17, %r16;
	mul.wide.s32 	%rd11, %r18, 4;
	add.s64 	%rd12, %rd1, %rd11;
	ld.global.f32 	%f3, [%rd12];
	add.s32 	%r19, %r16, %r15;
	mul.wide.s32 	%rd13, %r19, 4;
	add.s64 	%rd14, %rd1, %rd13;
	st.global.f32 	[%rd14], %f3;
	add.s32 	%r20, %r4, -2;
	mul.lo.s32 	%r21, %r5, %r20;
	mul.wide.s32 	%rd15, %r21, 4;
	add.s64 	%rd16, %rd14, %rd15;
	ld.global.f32 	%f4, [%rd16];
	mul.wide.s32 	%rd17, %r5, 4;
	add.s64 	%rd18, %rd16, %rd17;
	st.global.f32 	[%rd18], %f4;
$L__BB6_4:
	mul.lo.s32 	%r22, %r4, %r3;
	setp.ge.s32 	%p3, %r1, %r22;
	@%p3 bra 	$L__BB6_6;
	mul.lo.s32 	%r23, %r1, %r5;
	mul.wide.s32 	%rd19, %r23, 4;
	add.s64 	%rd20, %rd1, %rd19;
	ld.global.f32 	%f5, [%rd20+4];
	st.global.f32 	[%rd20], %f5;
	mul.wide.s32 	%rd21, %r5, 4;
	add.s64 	%rd22, %rd20, %rd21;
	ld.global.f32 	%f6, [%rd22+-8];
	st.global.f32 	[%rd22+-4], %f6;
$L__BB6_6:
	ret;

}
	// .globl	_Z22advect_levelset_kernelPfPKfS1_iiif
.visible .entry _Z22advect_levelset_kernelPfPKfS1_iiif(
	.param .u64 .ptr .align 1 _Z22advect_levelset_kernelPfPKfS1_iiif_param_0,
	.param .u64 .ptr .align 1 _Z22advect_levelset_kernelPfPKfS1_iiif_param_1,
	.param .u64 .ptr .align 1 _Z22advect_levelset_kernelPfPKfS1_iiif_param_2,
	.param .u32 _Z22advect_levelset_kernelPfPKfS1_iiif_param_3,
	.param .u32 _Z22advect_levelset_kernelPfPKfS1_iiif_param_4,
	.param .u32 _Z22advect_levelset_kernelPfPKfS1_iiif_param_5,
	.param .f32 _Z22advect_levelset_kernelPfPKfS1_iiif_param_6
)
{
	.reg .pred 	%p<6>;
	.reg .b32 	%r<50>;
	.reg .b32 	%f<61>;
	.reg .b64 	%rd<27>;

	ld.param.u64 	%rd1, [_Z22advect_levelset_kernelPfPKfS1_iiif_param_0];
	ld.param.u64 	%rd2, [_Z22advect_levelset_kernelPfPKfS1_iiif_param_1];
	ld.param.u64 	%rd3, [_Z22advect_levelset_kernelPfPKfS1_iiif_param_2];
	ld.param.u32 	%r4, [_Z22advect_levelset_kernelPfPKfS1_iiif_param_3];
	ld.param.u32 	%r7, [_Z22advect_levelset_kernelPfPKfS1_iiif_param_4];
	ld.param.u32 	%r6, [_Z22advect_levelset_kernelPfPKfS1_iiif_param_5];
	ld.param.f32 	%f1, [_Z22advect_levelset_kernelPfPKfS1_iiif_param_6];
	mov.u32 	%r8, %ctaid.x;
	mov.u32 	%r9, %ntid.x;
	mov.u32 	%r10, %tid.x;
	mad.lo.s32 	%r1, %r8, %r9, %r10;
	mov.u32 	%r11, %ctaid.y;
	mov.u32 	%r12, %ntid.y;
	mov.u32 	%r13, %tid.y;
	mad.lo.s32 	%r14, %r11, %r12, %r13;
	mov.u32 	%r15, %ctaid.z;
	mov.u32 	%r16, %ntid.z;
	mov.u32 	%r17, %tid.z;
	mad.lo.s32 	%r3, %r15, %r16, %r17;
	setp.ge.s32 	%p1, %r1, %r4;
	setp.ge.s32 	%p2, %r14, %r7;
	or.pred  	%p3, %p1, %p2;
	setp.ge.s32 	%p4, %r3, %r6;
	or.pred  	%p5, %p3, %p4;
	@%p5 bra 	$L__BB7_2;
	cvta.to.global.u64 	%rd4, %rd3;
	cvta.to.global.u64 	%rd5, %rd2;
	cvta.to.global.u64 	%rd6, %rd1;
	mad.lo.s32 	%r18, %r7, %r1, %r14;
	mad.lo.s32 	%r19, %r18, %r6, %r3;
	cvt.rn.f32.s32 	%f2, %r1;
	mul.lo.s32 	%r20, %r19, 3;
	mul.wide.s32 	%rd7, %r20, 4;
	add.s64 	%rd8, %rd4, %rd7;
	ld.global.f32 	%f3, [%rd8];
	mul.f32 	%f4, %f1, %f3;
	sub.f32 	%f5, %f2, %f4;
	cvt.rn.f32.u32 	%f6, %r14;
	ld.global.f32 	%f7, [%rd8+4];
	mul.f32 	%f8, %f1, %f7;
	sub.f32 	%f9, %f6, %f8;
	cvt.rn.f32.u32 	%f10, %r3;
	ld.global.f32 	%f11, [%rd8+8];
	mul.f32 	%f12, %f1, %f11;
	sub.f32 	%f13, %f10, %f12;
	cvt.rn.f32.s32 	%f14, %r4;
	add.f32 	%f15, %f14, 0fBF8020C5;
	min.f32 	%f16, %f15, %f5;
	max.f32 	%f17, %f16, 0f00000000;
	cvt.rn.f32.u32 	%f18, %r7;
	add.f32 	%f19, %f18, 0fBF8020C5;
	min.f32 	%f20, %f19, %f9;
	max.f32 	%f21, %f20, 0f00000000;
	cvt.rn.f32.u32 	%f22, %r6;
	add.f32 	%f23, %f22, 0fBF8020C5;
	min.f32 	%f24, %f23, %f13;
	max.f32 	%f25, %f24, 0f00000000;
	cvt.rmi.f32.f32 	%f26, %f17;
	cvt.rzi.s32.f32 	%r21, %f26;
	cvt.rmi.f32.f32 	%f27, %f21;
	cvt.rzi.s32.f32 	%r22, %f27;
	cvt.rmi.f32.f32 	%f28, %f25;
	cvt.rzi.s32.f32 	%r23, %f28;
	add.s32 	%r24, %r21, 1;
	add.s32 	%r25, %r4, -1;
	min.s32 	%r26, %r24, %r25;
	add.s32 	%r27, %r22, 1;
	add.s32 	%r28, %r7, -1;
	min.s32 	%r29, %r27, %r28;
	add.s32 	%r30, %r23, 1;
	add.s32 	%r31, %r6, -1;
	min.s32 	%r32, %r30, %r31;
	cvt.rn.f32.s32 	%f29, %r21;
	sub.f32 	%f30, %f17, %f29;
	cvt.rn.f32.s32 	%f31, %r22;
	sub.f32 	%f32, %f21, %f31;
	cvt.rn.f32.s32 	%f33, %r23;
	sub.f32 	%f34, %f25, %f33;
	mul.lo.s32 	%r33, %r6, %r7;
	mul.lo.s32 	%r34, %r33, %r21;
	mul.lo.s32 	%r35, %r22, %r6;
	add.s32 	%r36, %r34, %r35;
	add.s32 	%r37, %r36, %r23;
	mul.wide.s32 	%rd9, %r37, 4;
	add.s64 	%rd10, %rd5, %rd9;
	ld.global.f32 	%f35, [%rd10];
	add.s32 	%r38, %r32, %r36;
	mul.wide.s32 	%rd11, %r38, 4;
	add.s64 	%rd12, %rd5, %rd11;
	ld.global.f32 	%f36, [%rd12];
	mul.lo.s32 	%r39, %r29, %r6;
	add.s32 	%r40, %r39, %r34;
	add.s32 	%r41, %r40, %r23;
	mul.wide.s32 	%rd13, %r41, 4;
	add.s64 	%rd14, %rd5, %rd13;
	ld.global.f32 	%f37, [%rd14];
	add.s32 	%r42, %r40, %r32;
	mul.wide.s32 	%rd15, %r42, 4;
	add.s64 	%rd16, %rd5, %rd15;
	ld.global.f32 	%f38, [%rd16];
	mul.lo.s32 	%r43, %r33, %r26;
	add.s32 	%r44, %r43, %r35;
	add.s32 	%r45, %r44, %r23;
	mul.wide.s32 	%rd17, %r45, 4;
	add.s64 	%rd18, %rd5, %rd17;
	ld.global.f32 	%f39, [%rd18];
	add.s32 	%r46, %r44, %r32;
	mul.wide.s32 	%rd19, %r46, 4;
	add.s64 	%rd20, %rd5, %rd19;
	ld.global.f32 	%f40, [%rd20];
	add.s32 	%r47, %r43, %r39;
	add.s32 	%r48, %r47, %r23;
	mul.wide.s32 	%rd21, %r48, 4;
	add.s64 	%rd22, %rd5, %rd21;
	ld.global.f32 	%f41, [%rd22];
	add.s32 	%r49, %r47, %r32;
	mul.wide.s32 	%rd23, %r49, 4;
	add.s64 	%rd24, %rd5, %rd23;
	ld.global.f32 	%f42, [%rd24];
	mov.f32 	%f43, 0f3F800000;
	sub.f32 	%f44, %f43, %f30;
	mul.f32 	%f45, %f35, %f44;
	fma.rn.f32 	%f46, %f39, %f30, %f45;
	mul.f32 	%f47, %f36, %f44;
	fma.rn.f32 	%f48, %f40, %f30, %f47;
	mul.f32 	%f49, %f30, %f41;
	fma.rn.f32 	%f50, %f37, %f44, %f49;
	mul.f32 	%f51, %f30, %f42;
	fma.rn.f32 	%f52, %f38, %f44, %f51;
	sub.f32 	%f53, %f43, %f32;
	mul.f32 	%f54, %f32, %f50;
	fma.rn.f32 	%f55, %f53, %f46, %f54;
	mul.f32 	%f56, %f32, %f52;
	fma.rn.f32 	%f57, %f53, %f48, %f56;
	sub.f32 	%f58, %f43, %f34;
	mul.f32 	%f59, %f34, %f57;
	fma.rn.f32 	%f60, %f58, %f55, %f59;
	mul.wide.s32 	%rd25, %r19, 4;
	add.s64 	%rd26, %rd6, %rd25;
	st.global.f32 	[%rd26], %f60;
$L__BB7_2:
	ret;

}
	// .globl	_Z26update_phase_fields_kernelPKfPfiiiif
.visible .entry _Z26update_phase_fields_kernelPKfPfiiiif(
	.param .u64 .ptr .align 1 _Z26update_phase_fields_kernelPKfPfiiiif_param_0,
	.param .u64 .ptr .align 1 _Z26update_phase_fields_kernelPKfPfiiiif_param_1,
	.param .u32 _Z26update_phase_fields_kernelPKfPfiiiif_param_2,
	.param .u32 _Z26update_phase_fields_kernelPKfPfiiiif_param_3,
	.param .u32 _Z26update_phase_fields_kernelPKfPfiiiif_param_4,
	.param .u32 _Z26update_phase_fields_kernelPKfPfiiiif_param_5,
	.param .f32 _Z26update_phase_fields_kernelPKfPfiiiif_param_6
)
{
	.reg .pred 	%p<9>;
	.reg .b32 	%r<23>;
	.reg .b32 	%f<24>;
	.reg .b64 	%rd<10>;

	ld.param.u64 	%rd2, [_Z26update_phase_fields_kernelPKfPfiiiif_param_0];
	ld.param.u64 	%rd3, [_Z26update_phase_fields_kernelPKfPfiiiif_param_1];
	ld.param.u32 	%r4, [_Z26update_phase_fields_kernelPKfPfiiiif_param_2];
	ld.param.u32 	%r8, [_Z26update_phase_fields_kernelPKfPfiiiif_param_3];
	ld.param.u32 	%r6, [_Z26update_phase_fields_kernelPKfPfiiiif_param_4];
	ld.param.u32 	%r7, [_Z26update_phase_fields_kernelPKfPfiiiif_param_5];
	ld.param.f32 	%f2, [_Z26update_phase_fields_kernelPKfPfiiiif_param_6];
	mov.u32 	%r9, %ctaid.x;
	mov.u32 	%r10, %ntid.x;
	mov.u32 	%r11, %tid.x;
	mad.lo.s32 	%r1, %r9, %r10, %r11;
	mov.u32 	%r12, %ctaid.y;
	mov.u32 	%r13, %ntid.y;
	mov.u32 	%r14, %tid.y;
	mad.lo.s32 	%r15, %r12, %r13, %r14;
	mov.u32 	%r16, %ctaid.z;
	mov.u32 	%r17, %ntid.z;
	mov.u32 	%r18, %tid.z;
	mad.lo.s32 	%r3, %r16, %r17, %r18;
	setp.ge.s32 	%p1, %r1, %r4;
	setp.ge.s32 	%p2, %r15, %r8;
	or.pred  	%p3, %p1, %p2;
	setp.ge.s32 	%p4, %r3, %r6;
	or.pred  	%p5, %p3, %p4;
	@%p5 bra 	$L__BB8_3;
	cvta.to.global.u64 	%rd4, %rd3;
	cvta.to.global.u64 	%rd5, %rd2;
	mad.lo.s32 	%r19, %r8, %r1, %r15;
	mad.lo.s32 	%r20, %r19, %r6, %r3;
	mul.wide.s32 	%rd6, %r20, 4;
	add.s64 	%rd7, %rd5, %rd6;
	ld.global.f32 	%f3, [%rd7];
	div.rn.f32 	%f4, %f3, %f2;
	abs.f32 	%f5, %f4;
	mul.f32 	%f6, %f5, 0f4038AA3B;
	ex2.approx.ftz.f32 	%f7, %f6;
	add.f32 	%f8, %f7, 0f3F800000;
	rcp.approx.ftz.f32 	%f9, %f8;
	fma.rn.f32 	%f10, %f9, 0fC0000000, 0f3F800000;
	setp.ge.f32 	%p6, %f5, 0f41102CB4;
	selp.f32 	%f11, 0f3F800000, %f10, %p6;
	copysign.f32 	%f12, %f4, %f11;
	mul.f32 	%f13, %f4, %f4;
	fma.rn.f32 	%f14, %f13, 0f3C80F082, 0fBD563CAE;
	fma.rn.f32 	%f15, %f14, %f13, 0f3E085941;
	fma.rn.f32 	%f16, %f15, %f13, 0fBEAAA9ED;
	fma.rn.f32 	%f17, %f16, %f13, 0f00000000;
	fma.rn.f32 	%f18, %f17, %f4, %f4;
	setp.ge.f32 	%p7, %f5, 0f3F19999A;
	selp.f32 	%f19, %f12, %f18, %p7;
	mov.f32 	%f20, 0f3F800000;
	sub.f32 	%f21, %f20, %f19;
	mul.f32 	%f1, %f21, 0f3F000000;
	add.s64 	%rd1, %rd4, %rd6;
	st.global.f32 	[%rd1], %f1;
	setp.lt.s32 	%p8, %r7, 2;
	@%p8 bra 	$L__BB8_3;
	mov.f32 	%f22, 0f3F800000;
	sub.f32 	%f23, %f22, %f1;
	mul.lo.s32 	%r21, %r8, %r4;
	mul.lo.s32 	%r22, %r21, %r6;
	mul.wide.s32 	%rd8, %r22, 4;
	add.s64 	%rd9, %rd1, %rd8;
	st.global.f32 	[%rd9], %f23;
$L__BB8_3:
	ret;

}
	// .globl	_Z30compute_interface_field_kernelPKfPfiiif
.visible .entry _Z30compute_interface_field_kernelPKfPfiiif(
	.param .u64 .ptr .align 1 _Z30compute_interface_field_kernelPKfPfiiif_param_0,
	.param .u64 .ptr .align 1 _Z30compute_interface_field_kernelPKfPfiiif_param_1,
	.param .u32 _Z30compute_interface_field_kernelPKfPfiiif_param_2,
	.param .u32 _Z30compute_interface_field_kernelPKfPfiiif_param_3,
	.param .u32 _Z30compute_interface_field_kernelPKfPfiiif_param_4,
	.param .f32 _Z30compute_interface_field_kernelPKfPfiiif_param_5
)
{
	.local .align 4 .b8 	__local_depot9[28];
	.reg .b64 	%SP;
	.reg .b64 	%SPL;
	.reg .pred 	%p<15>;
	.reg .b32 	%r<61>;
	.reg .b32 	%f<33>;
	.reg .b64 	%rd<31>;
	.reg .b64 	%fd<7>;

	mov.u64 	%SPL, __local_depot9;
	ld.param.u64 	%rd10, [_Z30compute_interface_field_kernelPKfPfiiif_param_0];
	ld.param.u64 	%rd11, [_Z30compute_interface_field_kernelPKfPfiiif_param_1];
	ld.param.u32 	%r21, [_Z30compute_interface_field_kernelPKfPfiiif_param_2];
	ld.param.u32 	%r22, [_Z30compute_interface_field_kernelPKfPfiiif_param_3];
	ld.param.u32 	%r20, [_Z30compute_interface_field_kernelPKfPfiiif_param_4];
	ld.param.f32 	%f8, [_Z30compute_interface_field_kernelPKfPfiiif_param_5];
	cvta.to.global.u64 	%rd1, %rd11;
	add.u64 	%rd2, %SPL, 0;
	mov.u32 	%r23, %ctaid.x;
	mov.u32 	%r24, %ntid.x;
	mov.u32 	%r25, %tid.x;
	mad.lo.s32 	%r1, %r23, %r24, %r25;
	mov.u32 	%r26, %ctaid.y;
	mov.u32 	%r27, %ntid.y;
	mov.u32 	%r28, %tid.y;
	mad.lo.s32 	%r29, %r26, %r27, %r28;
	mov.u32 	%r30, %ctaid.z;
	mov.u32 	%r31, %ntid.z;
	mov.u32 	%r32, %tid.z;
	mad.lo.s32 	%r3, %r30, %r31, %r32;
	setp.ge.s32 	%p1, %r1, %r21;
	setp.ge.s32 	%p2, %r29, %r22;
	or.pred  	%p3, %p1, %p2;
	setp.ge.s32 	%p4, %r3, %r20;
	or.pred  	%p5, %p3, %p4;
	@%p5 bra 	$L__BB9_12;
	cvta.to.global.u64 	%rd13, %rd10;
	mad.lo.s32 	%r33, %r22, %r1, %r29;
	mad.lo.s32 	%r4, %r33, %r20, %r3;
	mul.wide.s32 	%rd14, %r4, 4;
	add.s64 	%rd15, %rd13, %rd14;
	ld.global.f32 	%f1, [%rd15];
	abs.f32 	%f9, %f1;
	setp.geu.f32 	%p6, %f9, %f8;
	@%p6 bra 	$L__BB9_11;
	cvt.f64.f32 	%fd1, %f1;
	mul.f64 	%fd2, %fd1, 0d400921FB54442D18;
	cvt.f64.f32 	%fd3, %f8;
	div.rn.f64 	%fd4, %fd2, %fd3;
	cvt.rn.f32.f64 	%f2, %fd4;
	mul.f32 	%f10, %f2, 0f3F22F983;
	cvt.rni.s32.f32 	%r60, %f10;
	cvt.rn.f32.s32 	%f11, %r60;
	fma.rn.f32 	%f12, %f11, 0fBFC90FDA, %f2;
	fma.rn.f32 	%f13, %f11, 0fB3A22168, %f12;
	fma.rn.f32 	%f32, %f11, 0fA7C234C5, %f13;
	abs.f32 	%f4, %f2;
	setp.ltu.f32 	%p7, %f4, 0f47CE4780;
	@%p7 bra 	$L__BB9_10;
	setp.neu.f32 	%p8, %f4, 0f7F800000;
	@%p8 bra 	$L__BB9_5;
	mov.f32 	%f16, 0f00000000;
	mul.rn.f32 	%f32, %f2, %f16;
	mov.b32 	%r60, 0;
	bra.uni 	$L__BB9_10;
$L__BB9_5:
	mov.b32 	%r6, %f2;
	shl.b32 	%r36, %r6, 8;
	or.b32  	%r7, %r36, -2147483648;
	mov.b64 	%rd30, 0;
	mov.b32 	%r57, 0;
	mov.u64 	%rd28, __cudart_i2opi_f;
	mov.u64 	%rd29, %rd2;
$L__BB9_6:
	.pragma "nounroll";
	ld.global.nc.u32 	%r37, [%rd28];
	mad.wide.u32 	%rd20, %r37, %r7, %rd30;
	shr.u64 	%rd30, %rd20, 32;
	st.local.u32 	[%rd29], %rd20;
	add.s32 	%r57, %r57, 1;
	add.s64 	%rd29, %rd29, 4;
	add.s64 	%rd28, %rd28, 4;
	setp.ne.s32 	%p9, %r57, 6;
	@%p9 bra 	$L__BB9_6;
	shr.u32 	%r38, %r6, 23;
	st.local.u32 	[%rd2+24], %rd30;
	and.b32  	%r10, %r38, 31;
	and.b32  	%r39, %r38, 224;
	add.s32 	%r40, %r39, -128;
	shr.u32 	%r41, %r40, 5;
	mul.wide.u32 	%rd21, %r41, 4;
	sub.s64 	%rd9, %rd2, %rd21;
	ld.local.u32 	%r58, [%rd9+24];
	ld.local.u32 	%r59, [%rd9+20];
	setp.eq.s32 	%p10, %r10, 0;
	@%p10 bra 	$L__BB9_9;
	shf.l.wrap.b32 	%r58, %r59, %r58, %r10;
	ld.local.u32 	%r42, [%rd9+16];
	shf.l.wrap.b32 	%r59, %r42, %r59, %r10;
$L__BB9_9:
	shr.u32 	%r43, %r58, 30;
	shf.l.wrap.b32 	%r44, %r59, %r58, 2;
	shl.b32 	%r45, %r59, 2;
	shr.u32 	%r46, %r44, 31;
	add.s32 	%r47, %r46, %r43;
	neg.s32 	%r48, %r47;
	setp.lt.s32 	%p11, %r6, 0;
	selp.b32 	%r60, %r48, %r47, %p11;
	xor.b32  	%r49, %r44, %r6;
	shr.s32 	%r50, %r44, 31;
	xor.b32  	%r51, %r50, %r44;
	xor.b32  	%r52, %r50, %r45;
	cvt.u64.u32 	%rd22, %r51;
	shl.b64 	%rd23, %rd22, 32;
	cvt.u64.u32 	%rd24, %r52;
	or.b64  	%rd25, %rd23, %rd24;
	cvt.rn.f64.s64 	%fd5, %rd25;
	mul.f64 	%fd6, %fd5, 0d3BF921FB54442D19;
	cvt.rn.f32.f64 	%f14, %fd6;
	neg.f32 	%f15, %f14;
	setp.lt.s32 	%p12, %r49, 0;
	selp.f32 	%f32, %f15, %f14, %p12;
$L__BB9_10:
	add.s32 	%r54, %r60, 1;
	mul.rn.f32 	%f17, %f32, %f32;
	and.b32  	%r55, %r60, 1;
	setp.eq.b32 	%p13, %r55, 1;
	selp.f32 	%f18, %f32, 0f3F800000, %p13;
	fma.rn.f32 	%f19, %f17, %f18, 0f00000000;
	fma.rn.f32 	%f20, %f17, 0f37CBAC00, 0fBAB607ED;
	selp.f32 	%f21, 0fB94D4153, %f20, %p13;
	selp.f32 	%f22, 0f3C0885E4, 0f3D2AAABB, %p13;
	fma.rn.f32 	%f23, %f21, %f17, %f22;
	selp.f32 	%f24, 0fBE2AAAA8, 0fBEFFFFFF, %p13;
	fma.rn.f32 	%f25, %f23, %f17, %f24;
	fma.rn.f32 	%f26, %f25, %f19, %f18;
	and.b32  	%r56, %r54, 2;
	setp.eq.s32 	%p14, %r56, 0;
	mov.f32 	%f27, 0f00000000;
	sub.f32 	%f28, %f27, %f26;
	selp.f32 	%f29, %f26, %f28, %p14;
	add.f32 	%f30, %f29, 0f3F800000;
	mul.f32 	%f31, %f30, 0f3F000000;
	add.s64 	%rd27, %rd1, %rd14;
	st.global.f32 	[%rd27], %f31;
	bra.uni 	$L__BB9_12;
$L__BB9_11:
	add.s64 	%rd17, %rd1, %rd14;
	mov.b32 	%r34, 0;
	st.global.u32 	[%rd17], %r34;
$L__BB9_12:
	ret;

}
	// .globl	_Z24compute_curvature_kernelPKfPfS0_S0_S0_iii
.visible .entry _Z24compute_curvature_kernelPKfPfS0_S0_S0_iii(
	.param .u64 .ptr .align 1 _Z24compute_curvature_kernelPKfPfS0_S0_S0_iii_param_0,
	.param .u64 .ptr .align 1 _Z24compute_curvature_kernelPKfPfS0_S0_S0_iii_param_1,
	.param .u64 .ptr .align 1 _Z24compute_curvature_kernelPKfPfS0_S0_S0_iii_param_2,
	.param .u64 .ptr .align 1 _Z24compute_curvature_kernelPKfPfS0_S0_S0_iii_param_3,
	.param .u64 .ptr .align 1 _Z24compute_curvature_kernelPKfPfS0_S0_S0_iii_param_4,
	.param .u32 _Z24compute_curvature_kernelPKfPfS0_S0_S0_iii_param_5,
	.param .u32 _Z24compute_curvature_kernelPKfPfS0_S0_S0_iii_param_6,
	.param .u32 _Z24compute_curvature_kernelPKfPfS0_S0_S0_iii_param_7
)
{
	.reg .pred 	%p<7>;
	.reg .b32 	%r<45>;
	.reg .b32 	%f<68>;
	.reg .b64 	%rd<40>;

	ld.param.u64 	%rd9, [_Z24compute_curvature_kernelPKfPfS0_S0_S0_iii_param_1];
	ld.param.u64 	%rd10, [_Z24compute_curvature_kernelPKfPfS0_S0_S0_iii_param_2];
	ld.param.u64 	%rd11, [_Z24compute_curvature_kernelPKfPfS0_S0_S0_iii_param_3];
	ld.param.u64 	%rd12, [_Z24compute_curvature_kernelPKfPfS0_S0_S0_iii_param_4];
	ld.param.u32 	%r11, [_Z24compute_curvature_kernelPKfPfS0_S0_S0_iii_param_5];
	ld.param.u32 	%r12, [_Z24compute_curvature_kernelPKfPfS0_S0_S0_iii_param_6];
	ld.param.u32 	%r13, [_Z24compute_curvature_kernelPKfPfS0_S0_S0_iii_param_7];
	cvta.to.global.u64 	%rd1, %rd9;
	cvta.to.global.u64 	%rd2, %rd12;
	cvta.to.global.u64 	%rd3, %rd11;
	cvta.to.global.u64 	%rd4, %rd10;
	mov.u32 	%r14, %ctaid.x;
	mov.u32 	%r15, %ntid.x;
	mov.u32 	%r16, %tid.x;
	mad.lo.s32 	%r17, %r14, %r15, %r16;
	add.s32 	%r1, %r17, 1;
	mov.u32 	%r18, %ctaid.y;
	mov.u32 	%r19, %ntid.y;
	mov.u32 	%r20, %tid.y;
	mad.lo.s32 	%r21, %r18, %r19, %r20;
	add.s32 	%r2, %r21, 1;
	mov.u32 	%r23, %ctaid.z;
	mov.u32 	%r24, %ntid.z;
	mov.u32 	%r25, %tid.z;
	mad.lo.s32 	%r26, %r23, %r24, %r25;
	add.s32 	%r4, %r26, 1;
	add.s32 	%r27, %r11, -1;
	setp.ge.s32 	%p1, %r1, %r27;
	add.s32 	%r28, %r12, -1;
	setp.ge.s32 	%p2, %r2, %r28;
	or.pred  	%p3, %p1, %p2;
	add.s32 	%r29, %r13, -1;
	setp.ge.s32 	%p4, %r4, %r29;
	or.pred  	%p5, %p3, %p4;
	@%p5 bra 	$L__BB10_4;
	mul.lo.s32 	%r5, %r12, %r1;
	mul.lo.s32 	%r6, %r5, %r13;
	mul.lo.s32 	%r7, %r13, %r2;
	add.s32 	%r8, %r6, %r7;
	cvt.s64.s32 	%rd13, %r8;
	cvt.u64.u32 	%rd14, %r26;
	add.s64 	%rd5, %rd13, %rd14;
	shl.b64 	%rd15, %rd5, 2;
	add.s64 	%rd6, %rd4, %rd15;
	ld.global.f32 	%f1, [%rd6+4];
	add.s64 	%rd7, %rd3, %rd15;
	ld.global.f32 	%f2, [%rd7+4];
	mul.f32 	%f3, %f2, %f2;
	fma.rn.f32 	%f4, %f1, %f1, %f3;
	add.s64 	%rd8, %rd2, %rd15;
	ld.global.f32 	%f5, [%rd8+4];
	fma.rn.f32 	%f6, %f5, %f5, %f4;
	sqrt.rn.f32 	%f7, %f6;
	setp.geu.f32 	%p6, %f7, 0f358637BD;
	@%p6 bra 	$L__BB10_3;
	add.s64 	%rd39, %rd1, %rd15;
	mov.b32 	%r44, 0;
	st.global.u32 	[%rd39+4], %r44;
	bra.uni 	$L__BB10_4;
$L__BB10_3:
	add.s32 	%r30, %r5, %r12;
	add.s32 	%r31, %r7, %r4;
	mad.lo.s32 	%r32, %r30, %r13, %r31;
	mul.wide.s32 	%rd16, %r32, 4;
	add.s64 	%rd17, %rd4, %rd16;
	ld.global.f32 	%f8, [%rd17];
	add.s64 	%rd18, %rd3, %rd16;
	ld.global.f32 	%f9, [%rd18];
	mul.f32 	%f10, %f9, %f9;
	fma.rn.f32 	%f11, %f8, %f8, %f10;
	add.s64 	%rd19, %rd2, %rd16;
	ld.global.f32 	%f12, [%rd19];
	fma.rn.f32 	%f13, %f12, %f12, %f11;
	sqrt.rn.f32 	%f14, %f13;
	max.f32 	%f15, %f14, 0f358637BD;
	div.rn.f32 	%f16, %f8, %f15;
	shl.b32 	%r33, %r12, 1;
	sub.s32 	%r34, %r30, %r33;
	mad.lo.s32 	%r35, %r34, %r13, %r31;
	mul.wide.s32 	%rd20, %r35, 4;
	add.s64 	%rd21, %rd4, %rd20;
	ld.global.f32 	%f17, [%rd21];
	add.s64 	%rd22, %rd3, %rd20;
	ld.global.f32 	%f18, [%rd22];
	mul.f32 	%f19, %f18, %f18;
	fma.rn.f32 	%f20, %f17, %f17, %f19;
	add.s64 	%rd23, %rd2, %rd20;
	ld.global.f32 	%f21, [%rd23];
	fma.rn.f32 	%f22, %f21, %f21, %f20;
	sqrt.rn.f32 	%f23, %f22;
	max.f32 	%f24, %f23, 0f358637BD;
	div.rn.f32 	%f25, %f17, %f24;
	sub.f32 	%f26, %f16, %f25;
	add.s32 	%r36, %r7, %r13;
	add.s32 	%r37, %r31, %r13;
	add.s32 	%r38, %r37, %r6;
	mul.wide.s32 	%rd24, %r38, 4;
	add.s64 	%rd25, %rd3, %rd24;
	ld.global.f32 	%f27, [%rd25];
	add.s64 	%rd26, %rd4, %rd24;
	ld.global.f32 	%f28, [%rd26];
	mul.f32 	%f29, %f28, %f28;
	fma.rn.f32 	%f30, %f27, %f27, %f29;
	add.s64 	%rd27, %rd2, %rd24;
	ld.global.f32 	%f31, [%rd27];
	fma.rn.f32 	%f32, %f31, %f31, %f30;
	sqrt.rn.f32 	%f33, %f32;
	max.f32 	%f34, %f33, 0f358637BD;
	div.rn.f32 	%f35, %f27, %f34;
	shl.b32 	%r39, %r13, 1;
	sub.s32 	%r40, %r36, %r39;
	add.s32 	%r41, %r40, %r4;
	add.s32 	%r42, %r41, %r6;
	mul.wide.s32 	%rd28, %r42, 4;
	add.s64 	%rd29, %rd3, %rd28;
	ld.global.f32 	%f36, [%rd29];
	add.s64 	%rd30, %rd4, %rd28;
	ld.global.f32 	%f37, [%rd30];
	mul.f32 	%f38, %f37, %f37;
	fma.rn.f32 	%f39, %f36, %f36, %f38;
	add.s64 	%rd31, %rd2, %rd28;
	ld.global.f32 	%f40, [%rd31];
	fma.rn.f32 	%f41, %f40, %f40, %f39;
	sqrt.rn.f32 	%f42, %f41;
	max.f32 	%f43, %f42, 0f358637BD;
	div.rn.f32 	%f44, %f36, %f43;
	sub.f32 	%f45, %f35, %f44;
	mul.f32 	%f46, %f45, 0f3F000000;
	ld.global.f32 	%f47, [%rd8+8];
	ld.global.f32 	%f48, [%rd6+8];
	ld.global.f32 	%f49, [%rd7+8];
	mul.f32 	%f50, %f49, %f49;
	fma.rn.f32 	%f51, %f48, %f48, %f50;
	fma.rn.f32 	%f52, %f47, %f47, %f51;
	sqrt.rn.f32 	%f53, %f52;
	max.f32 	%f54, %f53, 0f358637BD;
	div.rn.f32 	%f55, %f47, %f54;
	add.s32 	%r43, %r8, %r26;
	mul.wide.s32 	%rd32, %r43, 4;
	add.s64 	%rd33, %rd2, %rd32;
	ld.global.f32 	%f56, [%rd33];
	add.s64 	%rd34, %rd4, %rd32;
	ld.global.f32 	%f57, [%rd34];
	add.s64 	%rd35, %rd3, %rd32;
	ld.global.f32 	%f58, [%rd35];
	mul.f32 	%f59, %f58, %f58;
	fma.rn.f32 	%f60, %f57, %f57, %f59;
	fma.rn.f32 	%f61, %f56, %f56, %f60;
	sqrt.rn.f32 	%f62, %f61;
	max.f32 	%f63, %f62, 0f358637BD;
	div.rn.f32 	%f64, %f56, %f63;
	sub.f32 	%f65, %f55, %f64;
	fma.rn.f32 	%f66, %f26, 0f3F000000, %f46;
	fma.rn.f32 	%f67, %f65, 0f3F000000, %f66;
	add.s64 	%rd37, %rd1, %rd15;
	st.global.f32 	[%rd37+4], %f67;
$L__BB10_4:
	ret;

}
	// .globl	_Z30compute_surface_tension_kernelPKfS0_S0_S0_S0_S0_Pfiiif
.visible .entry _Z30compute_surface_tension_kernelPKfS0_S0_S0_S0_S0_Pfiiif(
	.param .u64 .ptr .align 1 _Z30compute_surface_tension_kernelPKfS0_S0_S0_S0_S0_Pfiiif_param_0,
	.param .u64 .ptr .align 1 _Z30compute_surface_tension_kernelPKfS0_S0_S0_S0_S0_Pfiiif_param_1,
	.param .u64 .ptr .align 1 _Z30compute_surface_tension_kernelPKfS0_S0_S0_S0_S0_Pfiiif_param_2,
	.param .u64 .ptr .align 1 _Z30compute_surface_tension_kernelPKfS0_S0_S0_S0_S0_Pfiiif_param_3,
	.param .u64 .ptr .align 1 _Z30compute_surface_tension_kernelPKfS0_S0_S0_S0_S0_Pfiiif_param_4,
	.param .u64 .ptr .align 1 _Z30compute_surface_tension_kernelPKfS0_S0_S0_S0_S0_Pfiiif_param_5,
	.param .u64 .ptr .align 1 _Z30compute_surface_tension_kernelPKfS0_S0_S0_S0_S0_Pfiiif_param_6,
	.param .u32 _Z30compute_surface_tension_kernelPKfS0_S0_S0_S0_S0_Pfiiif_param_7,
	.param .u32 _Z30compute_surface_tension_kernelPKfS0_S0_S0_S0_S0_Pfiiif_param_8,
	.param .u32 _Z30compute_surface_tension_kernelPKfS0_S0_S0_S0_S0_Pfiiif_param_9,
	.param .f32 _Z30compute_surface_tension_kernelPKfS0_S0_S0_S0_S0_Pfiiif_param_10
)
{
	.reg .pred 	%p<6>;
	.reg .b32 	%r<21>;
	.reg .b32 	%f<20>;
	.reg .b64 	%rd<21>;

	ld.param.u64 	%rd1, [_Z30compute_surface_tension_kernelPKfS0_S0_S0_S0_S0_Pfiiif_param_1];
	ld.param.u64 	%rd2, [_Z30compute_surface_tension_kernelPKfS0_S0_S0_S0_S0_Pfiiif_param_2];
	ld.param.u64 	%rd3, [_Z30compute_surface_tension_kernelPKfS0_S0_S0_S0_S0_Pfiiif_param_3];
	ld.param.u64 	%rd4, [_Z30compute_surface_tension_kernelPKfS0_S0_S0_S0_S0_Pfiiif_param_4];
	ld.param.u64 	%rd5, [_Z30compute_surface_tension_kernelPKfS0_S0_S0_S0_S0_Pfiiif_param_5];
	ld.param.u64 	%rd6, [_Z30compute_surface_tension_kernelPKfS0_S0_S0_S0_S0_Pfiiif_param_6];
	ld.param.u32 	%r6, [_Z30compute_surface_tension_kernelPKfS0_S0_S0_S0_S0_Pfiiif_param_7];
	ld.param.u32 	%r7, [_Z30compute_surface_tension_kernelPKfS0_S0_S0_S0_S0_Pfiiif_param_8];
	ld.param.u32 	%r5, [_Z30compute_surface_tension_kernelPKfS0_S0_S0_S0_S0_Pfiiif_param_9];
	ld.param.f32 	%f1, [_Z30compute_surface_tension_kernelPKfS0_S0_S0_S0_S0_Pfiiif_param_10];
	mov.u32 	%r8, %ctaid.x;
	mov.u32 	%r9, %ntid.x;
	mov.u32 	%r10, %tid.x;
	mad.lo.s32 	%r1, %r8, %r9, %r10;
	mov.u32 	%r11, %ctaid.y;
	mov.u32 	%r12, %ntid.y;
	mov.u32 	%r13, %tid.y;
	mad.lo.s32 	%r14, %r11, %r12, %r13;
	mov.u32 	%r15, %ctaid.z;
	mov.u32 	%r16, %ntid.z;
	mov.u32 	%r17, %tid.z;
	mad.lo.s32 	%r3, %r15, %r16, %r17;
	setp.ge.s32 	%p1, %r1, %r6;
	setp.ge.s32 	%p2, %r14, %r7;
	or.pred  	%p3, %p1, %p2;
	setp.ge.s32 	%p4, %r3, %r5;
	or.pred  	%p5, %p3, %p4;
	@%p5 bra 	$L__BB11_2;
	cvta.to.global.u64 	%rd7, %rd3;
	cvta.to.global.u64 	%rd8, %rd4;
	cvta.to.global.u64 	%rd9, %rd5;
	cvta.to.global.u64 	%rd10, %rd1;
	cvta.to.global.u64 	%rd11, %rd2;
	cvta.to.global.u64 	%rd12, %rd6;
	mad.lo.s32 	%r18, %r7, %r1, %r14;
	mad.lo.s32 	%r19, %r18, %r5, %r3;
	mul.wide.s32 	%rd13, %r19, 4;
	add.s64 	%rd14, %rd7, %rd13;
	ld.global.f32 	%f2, [%rd14];
	add.s64 	%rd15, %rd8, %rd13;
	ld.global.f32 	%f3, [%rd15];
	mul.f32 	%f4, %f3, %f3;
	fma.rn.f32 	%f5, %f2, %f2, %f4;
	add.s64 	%rd16, %rd9, %rd13;
	ld.global.f32 	%f6, [%rd16];
	fma.rn.f32 	%f7, %f6, %f6, %f5;
	sqrt.rn.f32 	%f8, %f7;
	max.f32 	%f9, %f8, 0f358637BD;
	div.rn.f32 	%f10, %f2, %f9;
	div.rn.f32 	%f11, %f3, %f9;
	div.rn.f32 	%f12, %f6, %f9;
	add.s64 	%rd17, %rd10, %rd13;
	ld.global.f32 	%f13, [%rd17];
	mul.f32 	%f14, %f1, %f13;
	add.s64 	%rd18, %rd11, %rd13;
	ld.global.f32 	%f15, [%rd18];
	mul.f32 	%f16, %f14, %f15;
	mul.f32 	%f17, %f10, %f16;
	mul.lo.s32 	%r20, %r19, 3;
	mul.wide.s32 	%rd19, %r20, 4;
	add.s64 	%rd20, %rd12, %rd19;
	st.global.f32 	[%rd20], %f17;
	mul.f32 	%f18, %f11, %f16;
	st.global.f32 	[%rd20+4], %f18;
	mul.f32 	%f19, %f12, %f16;
	st.global.f32 	[%rd20+8], %f19;
$L__BB11_2:
	ret;

}


// ===== COMPILED SASS (sm_100) =====

	.target	sm_100

	.elftype	@"ET_EXEC"


//--------------------- .note.nv.tkinfo           --------------------------
	.section	.note.nv.tkinfo,"",@"SHT_NOTE"
	.sectionflags	@"SHF_NOTE_NV_TKINFO"
	.tkinfo
        /*0018*/ 	.word	0x00000002
        /*0030*/ 	.string	""
        /*0030*/ 	.string	"ptxas"
        /*0030*/ 	.string	"Cuda compilation tools, release 13.0, V13.0.88"
        /*0030*/ 	.string	"Build cuda_13.0.r13.0/compiler.36424714_0"
        /*0030*/ 	.string	"-arch sm_100 -m 64 "



//--------------------- .note.nv.cuinfo           --------------------------
	.section	.note.nv.cuinfo,"",@"SHT_NOTE"
	.sectionflags	@"SHF_NOTE_NV_CUINFO"
        /*0018*/ 	.short	0x0002
        /*001a*/ 	.short	0x0064
        /*001c*/ 	.short	0x0082
	.zero		2


//--------------------- .nv.info                  --------------------------
	.section	.nv.info,"",@"SHT_CUDA_INFO"
	.align	4


	//----- nvinfo : EIATTR_REGCOUNT
	.align		4
        /*0000*/ 	.byte	0x04, 0x2f
        /*0002*/ 	.short	(.L_2 - .L_1)
	.align		4
.L_1:
        /*0004*/ 	.word	index@(_Z17advect_vof_kernelPfPKfS1_iiiiif)
        /*0008*/ 	.word	0x0000001e


	//----- nvinfo : EIATTR_FRAME_SIZE
	.align		4
.L_2:
        /*000c*/ 	.byte	0x04, 0x11
        /*000e*/ 	.short	(.L_4 - .L_3)
	.align		4
.L_3:
        /*0010*/ 	.word	index@(_Z17advect_vof_kernelPfPKfS1_iiiiif)
        /*0014*/ 	.word	0x00000000


	//----- nvinfo : EIATTR_REGCOUNT
	.align		4
.L_4:
        /*0018*/ 	.byte	0x04, 0x2f
        /*001a*/ 	.short	(.L_6 - .L_5)
	.align		4
.L_5:
        /*001c*/ 	.word	index@(_Z25apply_vof_boundary_kernelPfiiii)
        /*0020*/ 	.word	0x00000010


	//----- nvinfo : EIATTR_FRAME_SIZE
	.align		4
.L_6:
        /*0024*/ 	.byte	0x04, 0x11
        /*0026*/ 	.short	(.L_8 - .L_7)
	.align		4
.L_7:
        /*0028*/ 	.word	index@(_Z25apply_vof_boundary_kernelPfiiii)
        /*002c*/ 	.word	0x00000000


	//----- nvinfo : EIATTR_REGCOUNT
	.align		4
.L_8:
        /*0030*/ 	.byte	0x04, 0x2f
        /*0032*/ 	.short	(.L_10 - .L_9)
	.align		4
.L_9:
        /*0034*/ 	.word	index@(_Z33normalize_volume_fractions_kernelPfiiii)
        /*0038*/ 	.word	0x00000020


	//----- nvinfo : EIATTR_FRAME_SIZE
	.align		4
.L_10:
        /*003c*/ 	.byte	0x04, 0x11
        /*003e*/ 	.short	(.L_12 - .L_11)
	.align		4
.L_11:
        /*0040*/ 	.word	index@($__internal_9_$__cuda_sm3x_div_rn_noftz_f32_slowpath)
        /*0044*/ 	.word	0x00000000


	//----- nvinfo : EIATTR_FRAME_SIZE
	.align		4
.L_12:
        /*0048*/ 	.byte	0x04, 0x11
        /*004a*/ 	.short	(.L_14 - .L_13)
	.align		4
.L_13:
        /*004c*/ 	.word	index@(_Z33normalize_volume_fractions_kernelPfiiii)
        /*0050*/ 	.word	0x00000000


	//----- nvinfo : EIATTR_REGCOUNT
	.align		4
.L_14:
        /*0054*/ 	.byte	0x04, 0x2f
        /*0056*/ 	.short	(.L_16 - .L_15)
	.align		4
.L_15:
        /*0058*/ 	.word	index@(_Z23compute_gradient_kernelPKfPfS1_S1_iii)
        /*005c*/ 	.word	0x00000018


	//----- nvinfo : EIATTR_FRAME_SIZE
	.align		4
.L_16:
        /*0060*/ 	.byte	0x04, 0x11
        /*0062*/ 	.short	(.L_18 - .L_17)
	.align		4
.L_17:
        /*0064*/ 	.word	index@(_Z23compute_gradient_kernelPKfPfS1_S1_iii)
        /*0068*/ 	.word	0x00000000


	//----- nvinfo : EIATTR_REGCOUNT
	.align		4
.L_18:
        /*006c*/ 	.byte	0x04, 0x2f
        /*006e*/ 	.short	(.L_20 - .L_19)
	.align		4
.L_19:
        /*0070*/ 	.word	index@(_Z23compute_sign_phi_kernelPKfPfi)
        /*0074*/ 	.word	0x00000010


	//----- nvinfo : EIATTR_FRAME_SIZE
	.align		4
.L_20:
        /*0078*/ 	.byte	0x04, 0x11
        /*007a*/ 	.short	(.L_22 - .L_21)
	.align		4
.L_21:
        /*007c*/ 	.word	index@($__internal_8_$__cuda_sm3x_div_rn_noftz_f32_slowpath)
        /*0080*/ 	.word	0x00000000


	//----- nvinfo : EIATTR_FRAME_SIZE
	.align		4
.L_22:
        /*0084*/ 	.byte	0x04, 0x11
        /*0086*/ 	.short	(.L_24 - .L_23)
	.align		4
.L_23:
        /*0088*/ 	.word	index@($__internal_7_$__cuda_sm20_sqrt_rn_f32_slowpath)
        /*008c*/ 	.word	0x00000000


	//----- nvinfo : EIATTR_FRAME_SIZE
	.align		4
.L_24:
        /*0090*/ 	.byte	0x04, 0x11
        /*0092*/ 	.short	(.L_26 - .L_25)
	.align		4
.L_25:
        /*0094*/ 	.word	index@(_Z23compute_sign_phi_kernelPKfPfi)
        /*0098*/ 	.word	0x00000000


	//----- nvinfo : EIATTR_REGCOUNT
	.align		4
.L_26:
        /*009c*/ 	.byte	0x04, 0x2f
        /*009e*/ 	.short	(.L_28 - .L_27)
	.align		4
.L_27:
        /*00a0*/ 	.word	index@(_Z24reinitialize_step_kernelPKfPfS0_S0_S0_S0_if)
        /*00a4*/ 	.word	0x0000000e


	//----- nvinfo : EIATTR_FRAME_SIZE
	.align		4
.L_28:
        /*00a8*/ 	.byte	0x04, 0x11
        /*00aa*/ 	.short	(.L_30 - .L_29)
	.align		4
.L_29:
        /*00ac*/ 	.word	index@($__internal_6_$__cuda_sm20_sqrt_rn_f32_slowpath)
        /*00b0*/ 	.word	0x00000000


	//----- nvinfo : EIATTR_FRAME_SIZE
	.align		4
.L_30:
        /*00b4*/ 	.byte	0x04, 0x11
        /*00b6*/ 	.short	(.L_32 - .L_31)
	.align		4
.L_31:
        /*00b8*/ 	.word	index@(_Z24reinitialize_step_kernelPKfPfS0_S0_S0_S0_if)
        /*00bc*/ 	.word	0x00000000


	//----- nvinfo : EIATTR_REGCOUNT
	.align		4
.L_32:
        /*00c0*/ 	.byte	0x04, 0x2f
        /*00c2*/ 	.short	(.L_34 - .L_33)
	.align		4
.L_33:
        /*00c4*/ 	.word	index@(_Z30apply_levelset_boundary_kernelPfiii)
        /*00c8*/ 	.word	0x00000010


	//----- nvinfo : EIATTR_FRAME_SIZE
	.align		4
.L_34:
        /*00cc*/ 	.byte	0x04, 0x11
        /*00ce*/ 	.short	(.L_36 - .L_35)
	.align		4
.L_35:
        /*00d0*/ 	.word	index@(_Z30apply_levelset_boundary_kernelPfiii)
        /*00d4*/ 	.word	0x00000000


	//----- nvinfo : EIATTR_REGCOUNT
	.align		4
.L_36:
        /*00d8*/ 	.byte	0x04, 0x2f
        /*00da*/ 	.short	(.L_38 - .L_37)
	.align		4
.L_37:
        /*00dc*/ 	.word	index@(_Z22advect_levelset_kernelPfPKfS1_iiif)
        /*00e0*/ 	.word	0x0000001c


	//----- nvinfo : EIATTR_FRAME_SIZE
	.align		4
.L_38:
        /*00e4*/ 	.byte	0x04, 0x11
        /*00e6*/ 	.short	(.L_40 - .L_39)
	.align		4
.L_39:
        /*00e8*/ 	.word	index@(_Z22advect_levelset_kernelPfPKfS1_iiif)
        /*00ec*/ 	.word	0x00000000


	//----- nvinfo : EIATTR_REGCOUNT
	.align		4
.L_40:
        /*00f0*/ 	.byte	0x04, 0x2f
        /*00f2*/ 	.short	(.L_42 - .L_41)
	.align		4
.L_41:
        /*00f4*/ 	.word	index@(_Z26update_phase_fields_kernelPKfPfiiiif)
        /*00f8*/ 	.word	0x00000010


	//----- nvinfo : EIATTR_FRAME_SIZE
	.align		4
.L_42:
        /*00fc*/ 	.byte	0x04, 0x11
        /*00fe*/ 	.short	(.L_44 - .L_43)
	.align		4
.L_43:
        /*0100*/ 	.word	index@($__internal_5_$__cuda_sm3x_div_rn_noftz_f32_slowpath)
        /*0104*/ 	.word	0x00000000


	//----- nvinfo : EIATTR_FRAME_SIZE
	.align		4
.L_44:
        /*0108*/ 	.byte	0x04, 0x11
        /*010a*/ 	.short	(.L_46 - .L_45)
	.align		4
.L_45:
        /*010c*/ 	.word	index@(_Z26update_phase_fields_kernelPKfPfiiiif)
        /*0110*/ 	.word	0x00000000


	//----- nvinfo : EIATTR_REGCOUNT
	.align		4
.L_46:
        /*0114*/ 	.byte	0x04, 0x2f
        /*0116*/ 	.short	(.L_48 - .L_47)
	.align		4
.L_47:
        /*0118*/ 	.word	index@(_Z30compute_interface_field_kernelPKfPfiiif)
        /*011c*/ 	.word	0x00000019


	//----- nvinfo : EIATTR_FRAME_SIZE
	.align		4
.L_48:
        /*0120*/ 	.byte	0x04, 0x11
        /*0122*/ 	.short	(.L_50 - .L_49)
	.align		4
.L_49:
        /*0124*/ 	.word	index@($__internal_4_$__cuda_sm20_div_rn_f64_full)
        /*0128*/ 	.word	0x00000020


	//----- nvinfo : EIATTR_FRAME_SIZE
	.align		4
.L_50:
        /*012c*/ 	.byte	0x04, 0x11
        /*012e*/ 	.short	(.L_52 - .L_51)
	.align		4
.L_51:
        /*0130*/ 	.word	index@(_Z30compute_interface_field_kernelPKfPfiiif)
        /*0134*/ 	.word	0x00000020


	//----- nvinfo : EIATTR_REGCOUNT
	.align		4
.L_52:
        /*0138*/ 	.byte	0x04, 0x2f
        /*013a*/ 	.short	(.L_54 - .L_53)
	.align		4
.L_53:
        /*013c*/ 	.word	index@(_Z24compute_curvature_kernelPKfPfS0_S0_S0_iii)
        /*0140*/ 	.word	0x00000020


	//----- nvinfo : EIATTR_FRAME_SIZE
	.align		4
.L_54:
        /*0144*/ 	.byte	0x04, 0x11
        /*0146*/ 	.short	(.L_56 - .L_55)
	.align		4
.L_55:
        /*0148*/ 	.word	index@($__internal_3_$__cuda_sm3x_div_rn_noftz_f32_slowpath)
        /*014c*/ 	.word	0x00000000


	//----- nvinfo : EIATTR_FRAME_SIZE
	.align		4
.L_56:
        /*0150*/ 	.byte	0x04, 0x11
        /*0152*/ 	.short	(.L_58 - .L_57)
	.align		4
.L_57:
        /*0154*/ 	.word	index@($__internal_2_$__cuda_sm20_sqrt_rn_f32_slowpath)
        /*0158*/ 	.word	0x00000000


	//----- nvinfo : EIATTR_FRAME_SIZE
	.align		4
.L_58:
        /*015c*/ 	.byte	0x04, 0x11
        /*015e*/ 	.short	(.L_60 - .L_59)
	.align		4
.L_59:
        /*0160*/ 	.word	index@(_Z24compute_curvature_kernelPKfPfS0_S0_S0_iii)
        /*0164*/ 	.word	0x00000000


	//----- nvinfo : EIATTR_REGCOUNT
	.align		4
.L_60:
        /*0168*/ 	.byte	0x04, 0x2f
        /*016a*/ 	.short	(.L_62 - .L_61)
	.align		4
.L_61:
        /*016c*/ 	.word	index@(_Z30compute_surface_tension_kernelPKfS0_S0_S0_S0_S0_Pfiiif)
        /*0170*/ 	.word	0x00000015


	//----- nvinfo : EIATTR_FRAME_SIZE
	.align		4
.L_62:
        /*0174*/ 	.byte	0x04, 0x11
        /*0176*/ 	.short	(.L_64 - .L_63)
	.align		4
.L_63:
        /*0178*/ 	.word	index@($__internal_1_$__cuda_sm3x_div_rn_noftz_f32_slowpath)
        /*017c*/ 	.word	0x00000000


	//----- nvinfo : EIATTR_FRAME_SIZE
	.align		4
.L_64:
        /*0180*/ 	.byte	0x04, 0x11
        /*0182*/ 	.short	(.L_66 - .L_65)
	.align		4
.L_65:
        /*0184*/ 	.word	index@($__internal_0_$__cuda_sm20_sqrt_rn_f32_slowpath)
        /*0188*/ 	.word	0x00000000


	//----- nvinfo : EIATTR_FRAME_SIZE
	.align		4
.L_66:
        /*018c*/ 	.byte	0x04, 0x11
        /*018e*/ 	.short	(.L_68 - .L_67)
	.align		4
.L_67:
        /*0190*/ 	.word	index@(_Z30compute_surface_tension_kernelPKfS0_S0_S0_S0_S0_Pfiiif)
        /*0194*/ 	.word	0x00000000


	//----- nvinfo : EIATTR_MIN_STACK_SIZE
	.align		4
.L_68:
        /*0198*/ 	.byte	0x04, 0x12
        /*019a*/ 	.short	(.L_70 - .L_69)
	.align		4
.L_69:
        /*019c*/ 	.word	index@(_Z30compute_surface_tension_kernelPKfS0_S0_S0_S0_S0_Pfiiif)
        /*01a0*/ 	.word	0x00000000


	//----- nvinfo : EIATTR_MIN_STACK_SIZE
	.align		4
.L_70:
        /*01a4*/ 	.byte	0x04, 0x12
        /*01a6*/ 	.short	(.L_72 - .L_71)
	.align		4
.L_71:
        /*01a8*/ 	.word	index@(_Z24compute_curvature_kernelPKfPfS0_S0_S0_iii)
        /*01ac*/ 	.word	0x00000000


	//----- nvinfo : EIATTR_MIN_STACK_SIZE
	.align		4
.L_72:
        /*01b0*/ 	.byte	0x04, 0x12
        /*01b2*/ 	.short	(.L_74 - .L_73)
	.align		4
.L_73:
        /*01b4*/ 	.word	index@(_Z30compute_interface_field_kernelPKfPfiiif)
        /*01b8*/ 	.word	0x00000020


	//----- nvinfo : EIATTR_MIN_STACK_SIZE
	.align		4
.L_74:
        /*01bc*/ 	.byte	0x04, 0x12
        /*01be*/ 	.short	(.L_76 - .L_75)
	.align		4
.L_75:
        /*01c0*/ 	.word	index@(_Z26update_phase_fields_kernelPKfPfiiiif)
        /*01c4*/ 	.word	0x00000000


	//----- nvinfo : EIATTR_MIN_STACK_SIZE
	.align		4
.L_76:
        /*01c8*/ 	.byte	0x04, 0x12
        /*01ca*/ 	.short	(.L_78 - .L_77)
	.align		4
.L_77:
        /*01cc*/ 	.word	index@(_Z22advect_levelset_kernelPfPKfS1_iiif)
        /*01d0*/ 	.word	0x00000000


	//----- nvinfo : EIATTR_MIN_STACK_SIZE
	.align		4
.L_78:
        /*01d4*/ 	.byte	0x04, 0x12
        /*01d6*/ 	.short	(.L_80 - .L_79)
	.align		4
.L_79:
        /*01d8*/ 	.word	index@(_Z30apply_levelset_boundary_kernelPfiii)
        /*01dc*/ 	.word	0x00000000


	//----- nvinfo : EIATTR_MIN_STACK_SIZE
	.align		4
.L_80:
        /*01e0*/ 	.byte	0x04, 0x12
        /*01e2*/ 	.short	(.L_82 - .L_81)
	.align		4
.L_81:
        /*01e4*/ 	.word	index@(_Z24reinitialize_step_kernelPKfPfS0_S0_S0_S0_if)
        /*01e8*/ 	.word	0x00000000


	//----- nvinfo : EIATTR_MIN_STACK_SIZE
	.align		4
.L_82:
        /*01ec*/ 	.byte	0x04, 0x12
        /*01ee*/ 	.short	(.L_84 - .L_83)
	.align		4
.L_83:
        /*01f0*/ 	.word	index@(_Z23compute_sign_phi_kernelPKfPfi)
        /*01f4*/ 	.word	0x00000000


	//----- nvinfo : EIATTR_MIN_STACK_SIZE
	.align		4
.L_84:
        /*01f8*/ 	.byte	0x04, 0x12
        /*01fa*/ 	.short	(.L_86 - .L_85)
	.align		4
.L_85:
        /*01fc*/ 	.word	index@(_Z23compute_gradient_kernelPKfPfS1_S1_iii)
        /*0200*/ 	.word	0x00000000


	//----- nvinfo : EIATTR_MIN_STACK_SIZE
	.align		4
.L_86:
        /*0204*/ 	.byte	0x04, 0x12
        /*0206*/ 	.short	(.L_88 - .L_87)
	.align		4
.L_87:
        /*0208*/ 	.word	index@(_Z33normalize_volume_fractions_kernelPfiiii)
        /*020c*/ 	.word	0x00000000


	//----- nvinfo : EIATTR_MIN_STACK_SIZE
	.align		4
.L_88:
        /*0210*/ 	.byte	0x04, 0x12
        /*0212*/ 	.short	(.L_90 - .L_89)
	.align		4
.L_89:
        /*0214*/ 	.word	index@(_Z25apply_vof_boundary_kernelPfiiii)
        /*0218*/ 	.word	0x00000000


	//----- nvinfo : EIATTR_MIN_STACK_SIZE
	.align		4
.L_90:
        /*021c*/ 	.byte	0x04, 0x12
        /*021e*/ 	.short	(.L_92 - .L_91)
	.align		4
.L_91:
        /*0220*/ 	.word	index@(_Z17advect_vof_kernelPfPKfS1_iiiiif)
        /*0224*/ 	.word	0x00000000
.L_92:


//--------------------- .nv.compat                --------------------------
	.section	.nv.compat,"",@"SHT_CUDA_COMPAT_INFO"
	.align	4
        /*0000*/ 	.byte	0x02, 0x09, 0x00, 0x00, 0x02, 0x02, 0x01, 0x00, 0x02, 0x05, 0x05, 0x00, 0x03, 0x07, 0x01, 0x01
        /*0010*/ 	.byte	0x02, 0x03, 0x00, 0x00, 0x02, 0x06, 0x01, 0x00, 0x04, 0x0b, 0x08, 0x00, 0x01, 0x00, 0x00, 0x00
        /*0020*/ 	.byte	0x00, 0x00, 0x00, 0x00


//--------------------- .nv.info._Z30compute_surface_tension_kernelPKfS0_S0_S0_S0_S0_Pfiiif --------------------------
	.section	.nv.info._Z30compute_surface_tension_kernelPKfS0_S0_S0_S0_S0_Pfiiif,"",@"SHT_CUDA_INFO"
	.sectionflags	@""
	.align	4


	//----- nvinfo : EIATTR_CUDA_API_VERSION
	.align		4
        /*0000*/ 	.byte	0x04, 0x37
        /*0002*/ 	.short	(.L_94 - .L_93)
.L_93:
        /*0004*/ 	.word	0x00000082


	//----- nvinfo : EIATTR_KPARAM_INFO
	.align		4
.L_94:
        /*0008*/ 	.byte	0x04, 0x17
        /*000a*/ 	.short	(.L_96 - .L_95)
.L_95:
        /*000c*/ 	.word	0x00000000
        /*0010*/ 	.short	0x000a
        /*0012*/ 	.short	0x0044
        /*0014*/ 	.byte	0x00, 0xf0, 0x11, 0x00


	//----- nvinfo : EIATTR_KPARAM_INFO
	.align		4
.L_96:
        /*0018*/ 	.byte	0x04, 0x17
        /*001a*/ 	.short	(.L_98 - .L_97)
.L_97:
        /*001c*/ 	.word	0x00000000
        /*0020*/ 	.short	0x0009
        /*0022*/ 	.short	0x0040
        /*0024*/ 	.byte	0x00, 0xf0, 0x11, 0x00


	//----- nvinfo : EIATTR_KPARAM_INFO
	.align		4
.L_98:
        /*0028*/ 	.byte	0x04, 0x17
        /*002a*/ 	.short	(.L_100 - .L_99)
.L_99:
        /*002c*/ 	.word	0x00000000
        /*0030*/ 	.short	0x0008
        /*0032*/ 	.short	0x003c
        /*0034*/ 	.byte	0x00, 0xf0, 0x11, 0x00


	//----- nvinfo : EIATTR_KPARAM_INFO
	.align		4
.L_100:
        /*0038*/ 	.byte	0x04, 0x17
        /*003a*/ 	.short	(.L_102 - .L_101)
.L_101:
        /*003c*/ 	.word	0x00000000
        /*0040*/ 	.short	0x0007
        /*0042*/ 	.short	0x0038
        /*0044*/ 	.byte	0x00, 0xf0, 0x11, 0x00


	//----- nvinfo : EIATTR_KPARAM_INFO
	.align		4
.L_102:
        /*0048*/ 	.byte	0x04, 0x17
        /*004a*/ 	.short	(.L_104 - .L_103)
.L_103:
        /*004c*/ 	.word	0x00000000
        /*0050*/ 	.short	0x0006
        /*0052*/ 	.short	0x0030
        /*0054*/ 	.byte	0x00, 0xf5, 0x21, 0x00


	//----- nvinfo : EIATTR_KPARAM_INFO
	.align		4
.L_104:
        /*0058*/ 	.byte	0x04, 0x17
        /*005a*/ 	.short	(.L_106 - .L_105)
.L_105:
        /*005c*/ 	.word	0x00000000
        /*0060*/ 	.short	0x0005
        /*0062*/ 	.short	0x0028
        /*0064*/ 	.byte	0x00, 0xf5, 0x21, 0x00


	//----- nvinfo : EIATTR_KPARAM_INFO
	.align		4
.L_106:
        /*0068*/ 	.byte	0x04, 0x17
        /*006a*/ 	.short	(.L_108 - .L_107)
.L_107:
        /*006c*/ 	.word	0x00000000
        /*0070*/ 	.short	0x0004
        /*0072*/ 	.short	0x0020
        /*0074*/ 	.byte	0x00, 0xf5, 0x21, 0x00


	//----- nvinfo : EIATTR_KPARAM_INFO
	.align		4
.L_108:
        /*0078*/ 	.byte	0x04, 0x17
        /*007a*/ 	.short	(.L_110 - .L_109)
.L_109:
        /*007c*/ 	.word	0x00000000
        /*0080*/ 	.short	0x0003
        /*0082*/ 	.short	0x0018
        /*0084*/ 	.byte	0x00, 0xf5, 0x21, 0x00


	//----- nvinfo : EIATTR_KPARAM_INFO
	.align		4
.L_110:
        /*0088*/ 	.byte	0x04, 0x17
        /*008a*/ 	.short	(.L_112 - .L_111)
.L_111:
        /*008c*/ 	.word	0x00000000
        /*0090*/ 	.short	0x0002
        /*0092*/ 	.short	0x0010
        /*0094*/ 	.byte	0x00, 0xf5, 0x21, 0x00


	//----- nvinfo : EIATTR_KPARAM_INFO
	.align		4
.L_112:
        /*0098*/ 	.byte	0x04, 0x17
        /*009a*/ 	.short	(.L_114 - .L_113)
.L_113:
        /*009c*/ 	.word	0x00000000
        /*00a0*/ 	.short	0x0001
        /*00a2*/ 	.short	0x0008
        /*00a4*/ 	.byte	0x00, 0xf5, 0x21, 0x00


	//----- nvinfo : EIATTR_KPARAM_INFO
	.align		4
.L_114:
        /*00a8*/ 	.byte	0x04, 0x17
        /*00aa*/ 	.short	(.L_116 - .L_115)
.L_115:
        /*00ac*/ 	.word	0x00000000
        /*00b0*/ 	.short	0x0000
        /*00b2*/ 	.short	0x0000
        /*00b4*/ 	.byte	0x00, 0xf5, 0x21, 0x00


	//----- nvinfo : EIATTR_SPARSE_MMA_MASK
	.align		4
.L_116:
        /*00b8*/ 	.byte	0x03, 0x50
        /*00ba*/ 	.short	0x0000


	//----- nvinfo : EIATTR_MAXREG_COUNT
	.align		4
        /*00bc*/ 	.byte	0x03, 0x1b
        /*00be*/ 	.short	0x00ff


	//----- nvinfo : EIATTR_MERCURY_ISA_VERSION
	.align		4
        /*00c0*/ 	.byte	0x03, 0x5f
        /*00c2*/ 	.short	0x0101


	//----- nvinfo : EIATTR_VRC_CTA_INIT_COUNT
	.align		4
        /*00c4*/ 	.byte	0x02, 0x4a
	.zero		1
	.zero		1


	//----- nvinfo : EIATTR_EXIT_INSTR_OFFSETS
	.align		4
        /*00c8*/ 	.byte	0x04, 0x1c
        /*00ca*/ 	.short	(.L_118 - .L_117)


	//   ....[0]....
.L_117:
        /*00cc*/ 	.word	0x00000120


	//   ....[1]....
        /*00d0*/ 	.word	0x000006b0


	//----- nvinfo : EIATTR_CRS_STACK_SIZE
	.align		4
.L_118:
        /*00d4*/ 	.byte	0x04, 0x1e
        /*00d6*/ 	.short	(.L_120 - .L_119)
.L_119:
        /*00d8*/ 	.word	0x00000000


	//----- nvinfo : EIATTR_CBANK_PARAM_SIZE
	.align		4
.L_120:
        /*00dc*/ 	.byte	0x03, 0x19
        /*00de*/ 	.short	0x0048


	//----- nvinfo : EIATTR_PARAM_CBANK
	.align		4
        /*00e0*/ 	.byte	0x04, 0x0a
        /*00e2*/ 	.short	(.L_122 - .L_121)
	.align		4
.L_121:
        /*00e4*/ 	.word	index@(.nv.constant0._Z30compute_surface_tension_kernelPKfS0_S0_S0_S0_S0_Pfiiif)
        /*00e8*/ 	.short	0x0380
        /*00ea*/ 	.short	0x0048


	//----- nvinfo : EIATTR_SW_WAR
	.align		4
.L_122:
        /*00ec*/ 	.byte	0x04, 0x36
        /*00ee*/ 	.short	(.L_124 - .L_123)
.L_123:
        /*00f0*/ 	.word	0x00000008
.L_124:


//--------------------- .nv.info._Z24compute_curvature_kernelPKfPfS0_S0_S0_iii --------------------------
	.section	.nv.info._Z24compute_curvature_kernelPKfPfS0_S0_S0_iii,"",@"SHT_CUDA_INFO"
	.sectionflags	@""
	.align	4


	//----- nvinfo : EIATTR_CUDA_API_VERSION
	.align		4
        /*0000*/ 	.byte	0x04, 0x37
        /*0002*/ 	.short	(.L_126 - .L_125)
.L_125:
        /*0004*/ 	.word	0x00000082


	//----- nvinfo : EIATTR_KPARAM_INFO
	.align		4
.L_126:
        /*0008*/ 	.byte	0x04, 0x17
        /*000a*/ 	.short	(.L_128 - .L_127)
.L_127:
        /*000c*/ 	.word	0x00000000
        /*0010*/ 	.short	0x0007
        /*0012*/ 	.short	0x0030
        /*0014*/ 	.byte	0x00, 0xf0, 0x11, 0x00


	//----- nvinfo : EIATTR_KPARAM_INFO
	.align		4
.L_128:
        /*0018*/ 	.byte	0x04, 0x17
        /*001a*/ 	.short	(.L_130 - .L_129)
.L_129:
        /*001c*/ 	.word	0x00000000
        /*0020*/ 	.short	0x0006
        /*0022*/ 	.short	0x002c
        /*0024*/ 	.byte	0x00, 0xf0, 0x11, 0x00


	//----- nvinfo : EIATTR_KPARAM_INFO
	.align		4
.L_130:
        /*0028*/ 	.byte	0x04, 0x17
        /*002a*/ 	.short	(.L_132 - .L_131)
.L_131:
        /*002c*/ 	.word	0x00000000
        /*0030*/ 	.short	0x0005
        /*0032*/ 	.short	0x0028
        /*0034*/ 	.byte	0x00, 0xf0, 0x11, 0x00


	//----- nvinfo : EIATTR_KPARAM_INFO
	.align		4
.L_132:
        /*0038*/ 	.byte	0x04, 0x17
        /*003a*/ 	.short	(.L_134 - .L_133)
.L_133:
        /*003c*/ 	.word	0x00000000
        /*0040*/ 	.short	0x0004
        /*0042*/ 	.short	0x0020
        /*0044*/ 	.byte	0x00, 0xf5, 0x21, 0x00


	//----- nvinfo : EIATTR_KPARAM_INFO
	.align		4
.L_134:
        /*0048*/ 	.byte	0x04, 0x17
        /*004a*/ 	.short	(.L_136 - .L_135)
.L_135:
        /*004c*/ 	.word	0x00000000
        /*0050*/ 	.short	0x0003
        /*0052*/ 	.short	0x0018
        /*0054*/ 	.byte	0x00, 0xf5, 0x21, 0x00


	//----- nvinfo : EIATTR_KPARAM_INFO
	.align		4
.L_136:
        /*0058*/ 	.byte	0x04, 0x17
        /*005a*/ 	.short	(.L_138 - .L_137)
.L_137:
        /*005c*/ 	.word	0x00000000
        /*0060*/ 	.short	0x0002
        /*0062*/ 	.short	0x0010
        /*0064*/ 	.byte	0x00, 0xf5, 0x21, 0x00


	//----- nvinfo : EIATTR_KPARAM_INFO
	.align		4
.L_138:
        /*0068*/ 	.byte	0x04, 0x17
        /*006a*/ 	.short	(.L_140 - .L_139)
.L_139:
        /*006c*/ 	.word	0x00000000
        /*0070*/ 	.short	0x0001
        /*0072*/ 	.short	0x0008
        /*0074*/ 	.byte	0x00, 0xf5, 0x21, 0x00


	//----- nvinfo : EIATTR_KPARAM_INFO
	.align		4
.L_140:
        /*0078*/ 	.byte	0x04, 0x17
        /*007a*/ 	.short	(.L_142 - .L_141)
.L_141:
        /*007c*/ 	.word	0x00000000
        /*0080*/ 	.short	0x0000
        /*0082*/ 	.short	0x0000
        /*0084*/ 	.byte	0x00, 0xf5, 0x21, 0x00


	//----- nvinfo : EIATTR_SPARSE_MMA_MASK
	.align		4
.L_142:
        /*0088*/ 	.byte	0x03, 0x50
        /*008a*/ 	.short	0x0000


	//----- nvinfo : EIATTR_MAXREG_COUNT
	.align		4
        /*008c*/ 	.byte	0x03, 0x1b
        /*008e*/ 	.short	0x00ff


	//----- nvinfo : EIATTR_MERCURY_ISA_VERSION
	.align		4
        /*0090*/ 	.byte	0x03, 0x5f
        /*0092*/ 	.short	0x0101


	//----- nvinfo : EIATTR_VRC_CTA_INIT_COUNT
	.align		4
        /*0094*/ 	.byte	0x02, 0x4a
	.zero		1
	.zero		1


	//----- nvinfo : EIATTR_EXIT_INSTR_OFFSETS
	.align		4
        /*0098*/ 	.byte	0x04, 0x1c
        /*009a*/ 	.short	(.L_144 - .L_143)


	//   ....[0]....
.L_143:
        /*009c*/ 	.word	0x00000180


	//   ....[1]....
        /*00a0*/ 	.word	0x00000410


	//   ....[2]....
        /*00a4*/ 	.word	0x00001520


	//----- nvinfo : EIATTR_CRS_STACK_SIZE
	.align		4
.L_144:
        /*00a8*/ 	.byte	0x04, 0x1e
        /*00aa*/ 	.short	(.L_146 - .L_145)
.L_145:
        /*00ac*/ 	.word	0x00000000


	//----- nvinfo : EIATTR_CBANK_PARAM_SIZE
	.align		4
.L_146:
        /*00b0*/ 	.byte	0x03, 0x19
        /*00b2*/ 	.short	0x0034


	//----- nvinfo : EIATTR_PARAM_CBANK
	.align		4
        /*00b4*/ 	.byte	0x04, 0x0a
        /*00b6*/ 	.short	(.L_148 - .L_147)
	.align		4
.L_147:
        /*00b8*/ 	.word	index@(.nv.constant0._Z24compute_curvature_kernelPKfPfS0_S0_S0_iii)
        /*00bc*/ 	.short	0x0380
        /*00be*/ 	.short	0x0034


	//----- nvinfo : EIATTR_SW_WAR
	.align		4
.L_148:
        /*00c0*/ 	.byte	0x04, 0x36
        /*00c2*/ 	.short	(.L_150 - .L_149)
.L_149:
        /*00c4*/ 	.word	0x00000008
.L_150:


//--------------------- .nv.info._Z30compute_interface_field_kernelPKfPfiiif --------------------------
	.section	.nv.info._Z30compute_interface_field_kernelPKfPfiiif,"",@"SHT_CUDA_INFO"
	.sectionflags	@""
	.align	4


	//----- nvinfo : EIATTR_CUDA_API_VERSION
	.align		4
        /*0000*/ 	.byte	0x04, 0x37
        /*0002*/ 	.short	(.L_152 - .L_151)
.L_151:
        /*0004*/ 	.word	0x00000082


	//----- nvinfo : EIATTR_KPARAM_INFO
	.align		4
.L_152:
        /*0008*/ 	.byte	0x04, 0x17
        /*000a*/ 	.short	(.L_154 - .L_153)
.L_153:
        /*000c*/ 	.word	0x00000000
        /*0010*/ 	.short	0x0005
        /*0012*/ 	.short	0x001c
        /*0014*/ 	.byte	0x00, 0xf0, 0x11, 0x00


	//----- nvinfo : EIATTR_KPARAM_INFO
	.align		4
.L_154:
        /*0018*/ 	.byte	0x04, 0x17
        /*001a*/ 	.short	(.L_156 - .L_155)
.L_155:
        /*001c*/ 	.word	0x00000000
        /*0020*/ 	.short	0x0004
        /*0022*/ 	.short	0x0018
        /*0024*/ 	.byte	0x00, 0xf0, 0x11, 0x00


	//----- nvinfo : EIATTR_KPARAM_INFO
	.align		4
.L_156:
        /*0028*/ 	.byte	0x04, 0x17
        /*002a*/ 	.short	(.L_158 - .L_157)
.L_157:
        /*002c*/ 	.word	0x00000000
        /*0030*/ 	.short	0x0003
        /*0032*/ 	.short	0x0014
        /*0034*/ 	.byte	0x00, 0xf0, 0x11, 0x00


	//----- nvinfo : EIATTR_KPARAM_INFO
	.align		4
.L_158:
        /*0038*/ 	.byte	0x04, 0x17
        /*003a*/ 	.short	(.L_160 - .L_159)
.L_159:
        /*003c*/ 	.word	0x00000000
        /*0040*/ 	.short	0x0002
        /*0042*/ 	.short	0x0010
        /*0044*/ 	.byte	0x00, 0xf0, 0x11, 0x00


	//----- nvinfo : EIATTR_KPARAM_INFO
	.align		4
.L_160:
        /*0048*/ 	.byte	0x04, 0x17
        /*004a*/ 	.short	(.L_162 - .L_161)
.L_161:
        /*004c*/ 	.word	0x00000000
        /*0050*/ 	.short	0x0001
        /*0052*/ 	.short	0x0008
        /*0054*/ 	.byte	0x00, 0xf5, 0x21, 0x00


	//----- nvinfo : EIATTR_KPARAM_INFO
	.align		4
.L_162:
        /*0058*/ 	.byte	0x04, 0x17
        /*005a*/ 	.short	(.L_164 - .L_163)
.L_163:
        /*005c*/ 	.word	0x00000000
        /*0060*/ 	.short	0x0000
        /*0062*/ 	.short	0x0000
        /*0064*/ 	.byte	0x00, 0xf5, 0x21, 0x00


	//----- nvinfo : EIATTR_SPARSE_MMA_MASK
	.align		4
.L_164:
        /*0068*/ 	.byte	0x03, 0x50
        /*006a*/ 	.short	0x0000


	//----- nvinfo : EIATTR_MAXREG_COUNT
	.align		4
        /*006c*/ 	.byte	0x03, 0x1b
        /*006e*/ 	.short	0x00ff


	//----- nvinfo : EIATTR_MERCURY_ISA_VERSION
	.align		4
        /*0070*/ 	.byte	0x03, 0x5f
        /*0072*/ 	.short	0x0101


	//----- nvinfo : EIATTR_VRC_CTA_INIT_COUNT
	.align		4
        /*0074*/ 	.byte	0x02, 0x4a
	.zero		1
	.zero		1


	//----- nvinfo : EIATTR_EXIT_INSTR_OFFSETS
	.align		4
        /*0078*/ 	.byte	0x04, 0x1c
        /*007a*/ 	.short	(.L_166 - .L_165)


	//   ....[0]....
.L_165:
        /*007c*/ 	.word	0x00000130


	//   ....[1]....
        /*0080*/ 	.word	0x000008f0


	//   ....[2]....
        /*0084*/ 	.word	0x00000930


	//----- nvinfo : EIATTR_CRS_STACK_SIZE
	.align		4
.L_166:
        /*0088*/ 	.byte	0x04, 0x1e
        /*008a*/ 	.short	(.L_168 - .L_167)
.L_167:
        /*008c*/ 	.word	0x00000000


	//----- nvinfo : EIATTR_CBANK_PARAM_SIZE
	.align		4
.L_168:
        /*0090*/ 	.byte	0x03, 0x19
        /*0092*/ 	.short	0x0020


	//----- nvinfo : EIATTR_PARAM_CBANK
	.align		4
        /*0094*/ 	.byte	0x04, 0x0a
        /*0096*/ 	.short	(.L_170 - .L_169)
	.align		4
.L_169:
        /*0098*/ 	.word	index@(.nv.constant0._Z30compute_interface_field_kernelPKfPfiiif)
        /*009c*/ 	.short	0x0380
        /*009e*/ 	.short	0x0020


	//----- nvinfo : EIATTR_SW_WAR
	.align		4
.L_170:
        /*00a0*/ 	.byte	0x04, 0x36
        /*00a2*/ 	.short	(.L_172 - .L_171)
.L_171:
        /*00a4*/ 	.word	0x00000008
.L_172:


//--------------------- .nv.info._Z26update_phase_fields_kernelPKfPfiiiif --------------------------
	.section	.nv.info._Z26update_phase_fields_kernelPKfPfiiiif,"",@"SHT_CUDA_INFO"
	.sectionflags	@""
	.align	4


	//----- nvinfo : EIATTR_CUDA_API_VERSION
	.align		4
        /*0000*/ 	.byte	0x04, 0x37
        /*0002*/ 	.short	(.L_174 - .L_173)
.L_173:
        /*0004*/ 	.word	0x00000082


	//----- nvinfo : EIATTR_KPARAM_INFO
	.align		4
.L_174:
        /*0008*/ 	.byte	0x04, 0x17
        /*000a*/ 	.short	(.L_176 - .L_175)
.L_175:
        /*000c*/ 	.word	0x00000000
        /*0010*/ 	.short	0x0006
        /*0012*/ 	.short	0x0020
        /*0014*/ 	.byte	0x00, 0xf0, 0x11, 0x00


	//----- nvinfo : EIATTR_KPARAM_INFO
	.align		4
.L_176:
        /*0018*/ 	.byte	0x04, 0x17
        /*001a*/ 	.short	(.L_178 - .L_177)
.L_177:
        /*001c*/ 	.word	0x00000000
        /*0020*/ 	.short	0x0005
        /*0022*/ 	.short	0x001c
        /*0024*/ 	.byte	0x00, 0xf0, 0x11, 0x00


	//----- nvinfo : EIATTR_KPARAM_INFO
	.align		4
.L_178:
        /*0028*/ 	.byte	0x04, 0x17
        /*002a*/ 	.short	(.L_180 - .L_179)
.L_179:
        /*002c*/ 	.word	0x00000000
        /*0030*/ 	.short	0x0004
        /*0032*/ 	.short	0x0018
        /*0034*/ 	.byte	0x00, 0xf0, 0x11, 0x00


	//----- nvinfo : EIATTR_KPARAM_INFO
	.align		4
.L_180:
        /*0038*/ 	.byte	0x04, 0x17
        /*003a*/ 	.short	(.L_182 - .L_181)
.L_181:
        /*003c*/ 	.word	0x00000000
        /*0040*/ 	.short	0x0003
        /*0042*/ 	.short	0x0014
        /*0044*/ 	.byte	0x00, 0xf0, 0x11, 0x00


	//----- nvinfo : EIATTR_KPARAM_INFO
	.align		4
.L_182:
        /*0048*/ 	.byte	0x04, 0x17
        /*004a*/ 	.short	(.L_184 - .L_183)
.L_183:
        /*004c*/ 	.word	0x00000000
        /*0050*/ 	.short	0x0002
        /*0052*/ 	.short	0x0010
        /*0054*/ 	.byte	0x00, 0xf0, 0x11, 0x00


	//----- nvinfo : EIATTR_KPARAM_INFO
	.align		4
.L_184:
        /*0058*/ 	.byte	0x04, 0x17
        /*005a*/ 	.short	(.L_186 - .L_185)
.L_185:
        /*005c*/ 	.word	0x00000000
        /*0060*/ 	.short	0x0001
        /*0062*/ 	.short	0x0008
        /*0064*/ 	.byte	0x00, 0xf5, 0x21, 0x00


	//----- nvinfo : EIATTR_KPARAM_INFO
	.align		4
.L_186:
        /*0068*/ 	.byte	0x04, 0x17
        /*006a*/ 	.short	(.L_188 - .L_187)
.L_187:
        /*006c*/ 	.word	0x00000000
        /*0070*/ 	.short	0x0000
        /*0072*/ 	.short	0x0000
        /*0074*/ 	.byte	0x00, 0xf5, 0x21, 0x00


	//----- nvinfo : EIATTR_SPARSE_MMA_MASK
	.align		4
.L_188:
        /*0078*/ 	.byte	0x03, 0x50
        /*007a*/ 	.short	0x0000


	//----- nvinfo : EIATTR_MAXREG_COUNT
	.align		4
        /*007c*/ 	.byte	0x03, 0x1b
        /*007e*/ 	.short	0x00ff


	//----- nvinfo : EIATTR_MERCURY_ISA_VERSION
	.align		4
        /*0080*/ 	.byte	0x03, 0x5f
        /*0082*/ 	.short	0x0101


	//----- nvinfo : EIATTR_VRC_CTA_INIT_COUNT
	.align		4
        /*0084*/ 	.byte	0x02, 0x4a
	.zero		1
	.zero		1


	//----- nvinfo : EIATTR_EXIT_INSTR_OFFSETS
	.align		4
        /*0088*/ 	.byte	0x04, 0x1c
        /*008a*/ 	.short	(.L_190 - .L_189)


	//   ....[0]....
.L_189:
        /*008c*/ 	.word	0x00000120


	//   ....[1]....
        /*0090*/ 	.word	0x000003f0


	//   ....[2]....
        /*0094*/ 	.word	0x00000470


	//----- nvinfo : EIATTR_CRS_STACK_SIZE
	.align		4
.L_190:
        /*0098*/ 	.byte	0x04, 0x1e
        /*009a*/ 	.short	(.L_192 - .L_191)
.L_191:
        /*009c*/ 	.word	0x00000000


	//----- nvinfo : EIATTR_CBANK_PARAM_SIZE
	.align		4
.L_192:
        /*00a0*/ 	.byte	0x03, 0x19
        /*00a2*/ 	.short	0x0024


	//----- nvinfo : EIATTR_PARAM_CBANK
	.align		4
        /*00a4*/ 	.byte	0x04, 0x0a
        /*00a6*/ 	.short	(.L_194 - .L_193)
	.align		4
.L_193:
        /*00a8*/ 	.word	index@(.nv.constant0._Z26update_phase_fields_kernelPKfPfiiiif)
        /*00ac*/ 	.short	0x0380
        /*00ae*/ 	.short	0x0024


	//----- nvinfo : EIATTR_SW_WAR
	.align		4
.L_194:
        /*00b0*/ 	.byte	0x04, 0x36
        /*00b2*/ 	.short	(.L_196 - .L_195)
.L_195:
        /*00b4*/ 	.word	0x00000008
.L_196:


//--------------------- .nv.info._Z22advect_levelset_kernelPfPKfS1_iiif --------------------------
	.section	.nv.info._Z22advect_levelset_kernelPfPKfS1_iiif,"",@"SHT_CUDA_INFO"
	.sectionflags	@""
	.align	4


	//----- nvinfo : EIATTR_CUDA_API_VERSION
	.align		4
        /*0000*/ 	.byte	0x04, 0x37
        /*0002*/ 	.short	(.L_198 - .L_197)
.L_197:
        /*0004*/ 	.word	0x00000082


	//----- nvinfo : EIATTR_KPARAM_INFO
	.align		4
.L_198:
        /*0008*/ 	.byte	0x04, 0x17
        /*000a*/ 	.short	(.L_200 - .L_199)
.L_199:
        /*000c*/ 	.word	0x00000000
        /*0010*/ 	.short	0x0006
        /*0012*/ 	.short	0x0024
        /*0014*/ 	.byte	0x00, 0xf0, 0x11, 0x00


	//----- nvinfo : EIATTR_KPARAM_INFO
	.align		4
.L_200:
        /*0018*/ 	.byte	0x04, 0x17
        /*001a*/ 	.short	(.L_202 - .L_201)
.L_201:
        /*001c*/ 	.word	0x00000000
        /*0020*/ 	.short	0x0005
        /*0022*/ 	.short	0x0020
        /*0024*/ 	.byte	0x00, 0xf0, 0x11, 0x00


	//----- nvinfo : EIATTR_KPARAM_INFO
	.align		4
.L_202:
        /*0028*/ 	.byte	0x04, 0x17
        /*002a*/ 	.short	(.L_204 - .L_203)
.L_203:
        /*002c*/ 	.word	0x00000000
        /*0030*/ 	.short	0x0004
        /*0032*/ 	.short	0x001c
        /*0034*/ 	.byte	0x00, 0xf0, 0x11, 0x00


	//----- nvinfo : EIATTR_KPARAM_INFO
	.align		4
.L_204:
        /*0038*/ 	.byte	0x04, 0x17
        /*003a*/ 	.short	(.L_206 - .L_205)
.L_205:
        /*003c*/ 	.word	0x00000000
        /*0040*/ 	.short	0x0003
        /*0042*/ 	.short	0x0018
        /*0044*/ 	.byte	0x00, 0xf0, 0x11, 0x00


	//----- nvinfo : EIATTR_KPARAM_INFO
	.align		4
.L_206:
        /*0048*/ 	.byte	0x04, 0x17
        /*004a*/ 	.short	(.L_208 - .L_207)
.L_207:
        /*004c*/ 	.word	0x00000000
        /*0050*/ 	.short	0x0002
        /*0052*/ 	.short	0x0010
        /*0054*/ 	.byte	0x00, 0xf5, 0x21, 0x00


	//----- nvinfo : EIATTR_KPARAM_INFO
	.align		4
.L_208:
        /*0058*/ 	.byte	0x04, 0x17
        /*005a*/ 	.short	(.L_210 - .L_209)
.L_209:
        /*005c*/ 	.word	0x00000000
        /*0060*/ 	.short	0x0001
        /*0062*/ 	.short	0x0008
        /*0064*/ 	.byte	0x00, 0xf5, 0x21, 0x00


	//----- nvinfo : EIATTR_KPARAM_INFO
	.align		4
.L_210:
        /*0068*/ 	.byte	0x04, 0x17
        /*006a*/ 	.short	(.L_212 - .L_211)
.L_211:
        /*006c*/ 	.word	0x00000000
        /*0070*/ 	.short	0x0000
        /*0072*/ 	.short	0x0000
        /*0074*/ 	.byte	0x00, 0xf5, 0x21, 0x00


	//----- nvinfo : EIATTR_SPARSE_MMA_MASK
	.align		4
.L_212:
        /*0078*/ 	.byte	0x03, 0x50
        /*007a*/ 	.short	0x0000


	//----- nvinfo : EIATTR_MAXREG_COUNT
	.align		4
        /*007c*/ 	.byte	0x03, 0x1b
        /*007e*/ 	.short	0x00ff


	//----- nvinfo : EIATTR_MERCURY_ISA_VERSION
	.align		4
        /*0080*/ 	.byte	0x03, 0x5f
        /*0082*/ 	.short	0x0101


	//----- nvinfo : EIATTR_VRC_CTA_INIT_COUNT
	.align		4
        /*0084*/ 	.byte	0x02, 0x4a
	.zero		1
	.zero		1


	//----- nvinfo : EIATTR_EXIT_INSTR_OFFSETS
	.align		4
        /*0088*/ 	.byte	0x04, 0x1c
        /*008a*/ 	.short	(.L_214 - .L_213)


	//   ....[0]....
.L_213:
        /*008c*/ 	.word	0x00000120


	//   ....[1]....
        /*0090*/ 	.word	0x00000730


	//----- nvinfo : EIATTR_CBANK_PARAM_SIZE
	.align		4
.L_214:
        /*0094*/ 	.byte	0x03, 0x19
        /*0096*/ 	.short	0x0028


	//----- nvinfo : EIATTR_PARAM_CBANK
	.align		4
        /*0098*/ 	.byte	0x04, 0x0a
        /*009a*/ 	.short	(.L_216 - .L_215)
	.align		4
.L_215:
        /*009c*/ 	.word	index@(.nv.constant0._Z22advect_levelset_kernelPfPKfS1_iiif)
        /*00a0*/ 	.short	0x0380
        /*00a2*/ 	.short	0x0028


	//----- nvinfo : EIATTR_SW_WAR
	.align		4
.L_216:
        /*00a4*/ 	.byte	0x04, 0x36
        /*00a6*/ 	.short	(.L_218 - .L_217)
.L_217:
        /*00a8*/ 	.word	0x00000008
.L_218:


//--------------------- .nv.info._Z30apply_levelset_boundary_kernelPfiii --------------------------
	.section	.nv.info._Z30apply_levelset_boundary_kernelPfiii,"",@"SHT_CUDA_INFO"
	.sectionflags	@""
	.align	4


	//----- nvinfo : EIATTR_CUDA_API_VERSION
	.align		4
        /*0000*/ 	.byte	0x04, 0x37
        /*0002*/ 	.short	(.L_220 - .L_219)
.L_219:
        /*0004*/ 	.word	0x00000082


	//----- nvinfo : EIATTR_KPARAM_INFO
	.align		4
.L_220:
        /*0008*/ 	.byte	0x04, 0x17
        /*000a*/ 	.short	(.L_222 - .L_221)
.L_221:
        /*000c*/ 	.word	0x00000000
        /*0010*/ 	.short	0x0003
        /*0012*/ 	.short	0x0010
        /*0014*/ 	.byte	0x00, 0xf0, 0x11, 0x00


	//----- nvinfo : EIATTR_KPARAM_INFO
	.align		4
.L_222:
        /*0018*/ 	.byte	0x04, 0x17
        /*001a*/ 	.short	(.L_224 - .L_223)
.L_223:
        /*001c*/ 	.word	0x00000000
        /*0020*/ 	.short	0x0002
        /*0022*/ 	.short	0x000c
        /*0024*/ 	.byte	0x00, 0xf0, 0x11, 0x00


	//----- nvinfo : EIATTR_KPARAM_INFO
	.align		4
.L_224:
        /*0028*/ 	.byte	0x04, 0x17
        /*002a*/ 	.short	(.L_226 - .L_225)
.L_225:
        /*002c*/ 	.word	0x00000000
        /*0030*/ 	.short	0x0001
        /*0032*/ 	.short	0x0008
        /*0034*/ 	.byte	0x00, 0xf0, 0x11, 0x00


	//----- nvinfo : EIATTR_KPARAM_INFO
	.align		4
.L_226:
        /*0038*/ 	.byte	0x04, 0x17
        /*003a*/ 	.short	(.L_228 - .L_227)
.L_227:
        /*003c*/ 	.word	0x00000000
        /*0040*/ 	.short	0x0000
        /*0042*/ 	.short	0x0000
        /*0044*/ 	.byte	0x00, 0xf5, 0x21, 0x00


	//----- nvinfo : EIATTR_SPARSE_MMA_MASK
	.align		4
.L_228:
        /*0048*/ 	.byte	0x03, 0x50
        /*004a*/ 	.short	0x0000


	//----- nvinfo : EIATTR_MAXREG_COUNT
	.align		4
        /*004c*/ 	.byte	0x03, 0x1b
        /*004e*/ 	.short	0x00ff


	//----- nvinfo : EIATTR_MERCURY_ISA_VERSION
	.align		4
        /*0050*/ 	.byte	0x03, 0x5f
        /*0052*/ 	.short	0x0101


	//----- nvinfo : EIATTR_VRC_CTA_INIT_COUNT
	.align		4
        /*0054*/ 	.byte	0x02, 0x4a
	.zero		1
	.zero		1


	//----- nvinfo : EIATTR_EXIT_INSTR_OFFSETS
	.align		4
        /*0058*/ 	.byte	0x04, 0x1c
        /*005a*/ 	.short	(.L_230 - .L_229)


	//   ....[0]....
.L_229:
        /*005c*/ 	.word	0x000004a0


	//   ....[1]....
        /*0060*/ 	.word	0x00000530


	//----- nvinfo : EIATTR_CRS_STACK_SIZE
	.align		4
.L_230:
        /*0064*/ 	.byte	0x04, 0x1e
        /*0066*/ 	.short	(.L_232 - .L_231)
.L_231:
        /*0068*/ 	.word	0x00000000


	//----- nvinfo : EIATTR_CBANK_PARAM_SIZE
	.align		4
.L_232:
        /*006c*/ 	.byte	0x03, 0x19
        /*006e*/ 	.short	0x0014


	//----- nvinfo : EIATTR_PARAM_CBANK
	.align		4
        /*0070*/ 	.byte	0x04, 0x0a
        /*0072*/ 	.short	(.L_234 - .L_233)
	.align		4
.L_233:
        /*0074*/ 	.word	index@(.nv.constant0._Z30apply_levelset_boundary_kernelPfiii)
        /*0078*/ 	.short	0x0380
        /*007a*/ 	.short	0x0014


	//----- nvinfo : EIATTR_SW_WAR
	.align		4
.L_234:
        /*007c*/ 	.byte	0x04, 0x36
        /*007e*/ 	.short	(.L_236 - .L_235)
.L_235:
        /*0080*/ 	.word	0x00000008
.L_236:


//--------------------- .nv.info._Z24reinitialize_step_kernelPKfPfS0_S0_S0_S0_if --------------------------
	.section	.nv.info._Z24reinitialize_step_kernelPKfPfS0_S0_S0_S0_if,"",@"SHT_CUDA_INFO"
	.sectionflags	@""
	.align	4


	//----- nvinfo : EIATTR_CUDA_API_VERSION
	.align		4
        /*0000*/ 	.byte	0x04, 0x37
        /*0002*/ 	.short	(.L_238 - .L_237)
.L_237:
        /*0004*/ 	.word	0x00000082


	//----- nvinfo : EIATTR_KPARAM_INFO
	.align		4
.L_238:
        /*0008*/ 	.byte	0x04, 0x17
        /*000a*/ 	.short	(.L_240 - .L_239)
.L_239:
        /*000c*/ 	.word	0x00000000
        /*0010*/ 	.short	0x0007
        /*0012*/ 	.short	0x0034
        /*0014*/ 	.byte	0x00, 0xf0, 0x11, 0x00


	//----- nvinfo : EIATTR_KPARAM_INFO
	.align		4
.L_240:
        /*0018*/ 	.byte	0x04, 0x17
        /*001a*/ 	.short	(.L_242 - .L_241)
.L_241:
        /*001c*/ 	.word	0x00000000
        /*0020*/ 	.short	0x0006
        /*0022*/ 	.short	0x0030
        /*0024*/ 	.byte	0x00, 0xf0, 0x11, 0x00


	//----- nvinfo : EIATTR_KPARAM_INFO
	.align		4
.L_242:
        /*0028*/ 	.byte	0x04, 0x17
        /*002a*/ 	.short	(.L_244 - .L_243)
.L_243:
        /*002c*/ 	.word	0x00000000
        /*0030*/ 	.short	0x0005
        /*0032*/ 	.short	0x0028
        /*0034*/ 	.byte	0x00, 0xf5, 0x21, 0x00


	//----- nvinfo : EIATTR_KPARAM_INFO
	.align		4
.L_244:
        /*0038*/ 	.byte	0x04, 0x17
        /*003a*/ 	.short	(.L_246 - .L_245)
.L_245:
        /*003c*/ 	.word	0x00000000
        /*0040*/ 	.short	0x0004
        /*0042*/ 	.short	0x0020
        /*0044*/ 	.byte	0x00, 0xf5, 0x21, 0x00


	//----- nvinfo : EIATTR_KPARAM_INFO
	.align		4
.L_246:
        /*0048*/ 	.byte	0x04, 0x17
        /*004a*/ 	.short	(.L_248 - .L_247)
.L_247:
        /*004c*/ 	.word	0x00000000
        /*0050*/ 	.short	0x0003
        /*0052*/ 	.short	0x0018
        /*0054*/ 	.byte	0x00, 0xf5, 0x21, 0x00


	//----- nvinfo : EIATTR_KPARAM_INFO
	.align		4
.L_248:
        /*0058*/ 	.byte	0x04, 0x17
        /*005a*/ 	.short	(.L_250 - .L_249)
.L_249:
        /*005c*/ 	.word	0x00000000
        /*0060*/ 	.short	0x0002
        /*0062*/ 	.short	0x0010
        /*0064*/ 	.byte	0x00, 0xf5, 0x21, 0x00


	//----- nvinfo : EIATTR_KPARAM_INFO
	.align		4
.L_250:
        /*0068*/ 	.byte	0x04, 0x17
        /*006a*/ 	.short	(.L_252 - .L_251)
.L_251:
        /*006c*/ 	.word	0x00000000
        /*0070*/ 	.short	0x0001
        /*0072*/ 	.short	0x0008
        /*0074*/ 	.byte	0x00, 0xf5, 0x21, 0x00


	//----- nvinfo : EIATTR_KPARAM_INFO
	.align		4
.L_252:
        /*0078*/ 	.byte	0x04, 0x17
        /*007a*/ 	.short	(.L_254 - .L_253)
.L_253:
        /*007c*/ 	.word	0x00000000
        /*0080*/ 	.short	0x0000
        /*0082*/ 	.short	0x0000
        /*0084*/ 	.byte	0x00, 0xf5, 0x21, 0x00


	//----- nvinfo : EIATTR_SPARSE_MMA_MASK
	.align		4
.L_254:
        /*0088*/ 	.byte	0x03, 0x50
        /*008a*/ 	.short	0x0000


	//----- nvinfo : EIATTR_MAXREG_COUNT
	.align		4
        /*008c*/ 	.byte	0x03, 0x1b
        /*008e*/ 	.short	0x00ff


	//----- nvinfo : EIATTR_MERCURY_ISA_VERSION
	.align		4
        /*0090*/ 	.byte	0x03, 0x5f
        /*0092*/ 	.short	0x0101


	//----- nvinfo : EIATTR_VRC_CTA_INIT_COUNT
	.align		4
        /*0094*/ 	.byte	0x02, 0x4a
	.zero		1
	.zero		1


	//----- nvinfo : EIATTR_EXIT_INSTR_OFFSETS
	.align		4
        /*0098*/ 	.byte	0x04, 0x1c
        /*009a*/ 	.short	(.L_256 - .L_255)


	//   ....[0]....
.L_255:
        /*009c*/ 	.word	0x00000070


	//   ....[1]....
        /*00a0*/ 	.word	0x00000300


	//----- nvinfo : EIATTR_CRS_STACK_SIZE
	.align		4
.L_256:
        /*00a4*/ 	.byte	0x04, 0x1e
        /*00a6*/ 	.short	(.L_258 - .L_257)
.L_257:
        /*00a8*/ 	.word	0x00000000


	//----- nvinfo : EIATTR_CBANK_PARAM_SIZE
	.align		4
.L_258:
        /*00ac*/ 	.byte	0x03, 0x19
        /*00ae*/ 	.short	0x0038


	//----- nvinfo : EIATTR_PARAM_CBANK
	.align		4
        /*00b0*/ 	.byte	0x04, 0x0a
        /*00b2*/ 	.short	(.L_260 - .L_259)
	.align		4
.L_259:
        /*00b4*/ 	.word	index@(.nv.constant0._Z24reinitialize_step_kernelPKfPfS0_S0_S0_S0_if)
        /*00b8*/ 	.short	0x0380
        /*00ba*/ 	.short	0x0038


	//----- nvinfo : EIATTR_SW_WAR
	.align		4
.L_260:
        /*00bc*/ 	.byte	0x04, 0x36
        /*00be*/ 	.short	(.L_262 - .L_261)
.L_261:
        /*00c0*/ 	.word	0x00000008
.L_262:


//--------------------- .nv.info._Z23compute_sign_phi_kernelPKfPfi --------------------------
	.section	.nv.info._Z23compute_sign_phi_kernelPKfPfi,"",@"SHT_CUDA_INFO"
	.sectionflags	@""
	.align	4


	//----- nvinfo : EIATTR_CUDA_API_VERSION
	.align		4
        /*0000*/ 	.byte	0x04, 0x37
        /*0002*/ 	.short	(.L_264 - .L_263)
.L_263:
        /*0004*/ 	.word	0x00000082


	//----- nvinfo : EIATTR_KPARAM_INFO
	.align		4
.L_264:
        /*0008*/ 	.byte	0x04, 0x17
        /*000a*/ 	.short	(.L_266 - .L_265)
.L_265:
        /*000c*/ 	.word	0x00000000
        /*0010*/ 	.short	0x0002
        /*0012*/ 	.short	0x0010
        /*0014*/ 	.byte	0x00, 0xf0, 0x11, 0x00


	//----- nvinfo : EIATTR_KPARAM_INFO
	.align		4
.L_266:
        /*0018*/ 	.byte	0x04, 0x17
        /*001a*/ 	.short	(.L_268 - .L_267)
.L_267:
        /*001c*/ 	.word	0x00000000
        /*0020*/ 	.short	0x0001
        /*0022*/ 	.short	0x0008
        /*0024*/ 	.byte	0x00, 0xf5, 0x21, 0x00


	//----- nvinfo : EIATTR_KPARAM_INFO
	.align		4
.L_268:
        /*0028*/ 	.byte	0x04, 0x17
        /*002a*/ 	.short	(.L_270 - .L_269)
.L_269:
        /*002c*/ 	.word	0x00000000
        /*0030*/ 	.short	0x0000
        /*0032*/ 	.short	0x0000
        /*0034*/ 	.byte	0x00, 0xf5, 0x21, 0x00


	//----- nvinfo : EIATTR_SPARSE_MMA_MASK
	.align		4
.L_270:
        /*0038*/ 	.byte	0x03, 0x50
        /*003a*/ 	.short	0x0000


	//----- nvinfo : EIATTR_MAXREG_COUNT
	.align		4
        /*003c*/ 	.byte	0x03, 0x1b
        /*003e*/ 	.short	0x00ff


	//----- nvinfo : EIATTR_MERCURY_ISA_VERSION
	.align		4
        /*0040*/ 	.byte	0x03, 0x5f
        /*0042*/ 	.short	0x0101


	//----- nvinfo : EIATTR_VRC_CTA_INIT_COUNT
	.align		4
        /*0044*/ 	.byte	0x02, 0x4a
	.zero		1
	.zero		1


	//----- nvinfo : EIATTR_EXIT_INSTR_OFFSETS
	.align		4
        /*0048*/ 	.byte	0x04, 0x1c
        /*004a*/ 	.short	(.L_272 - .L_271)


	//   ....[0]....
.L_271:
        /*004c*/ 	.word	0x00000070


	//   ....[1]....
        /*0050*/ 	.word	0x000002b0


	//----- nvinfo : EIATTR_CRS_STACK_SIZE
	.align		4
.L_272:
        /*0054*/ 	.byte	0x04, 0x1e
        /*0056*/ 	.short	(.L_274 - .L_273)
.L_273:
        /*0058*/ 	.word	0x00000000


	//----- nvinfo : EIATTR_CBANK_PARAM_SIZE
	.align		4
.L_274:
        /*005c*/ 	.byte	0x03, 0x19
        /*005e*/ 	.short	0x0014


	//----- nvinfo : EIATTR_PARAM_CBANK
	.align		4
        /*0060*/ 	.byte	0x04, 0x0a
        /*0062*/ 	.short	(.L_276 - .L_275)
	.align		4
.L_275:
        /*0064*/ 	.word	index@(.nv.constant0._Z23compute_sign_phi_kernelPKfPfi)
        /*0068*/ 	.short	0x0380
        /*006a*/ 	.short	0x0014


	//----- nvinfo : EIATTR_SW_WAR
	.align		4
.L_276:
        /*006c*/ 	.byte	0x04, 0x36
        /*006e*/ 	.short	(.L_278 - .L_277)
.L_277:
        /*0070*/ 	.word	0x00000008
.L_278:


//--------------------- .nv.info._Z23compute_gradient_kernelPKfPfS1_S1_iii --------------------------
	.section	.nv.info._Z23compute_gradient_kernelPKfPfS1_S1_iii,"",@"SHT_CUDA_INFO"
	.sectionflags	@""
	.align	4


	//----- nvinfo : EIATTR_CUDA_API_VERSION
	.align		4
        /*0000*/ 	.byte	0x04, 0x37
        /*0002*/ 	.short	(.L_280 - .L_279)
.L_279:
        /*0004*/ 	.word	0x00000082


	//----- nvinfo : EIATTR_KPARAM_INFO
	.align		4
.L_280:
        /*0008*/ 	.byte	0x04, 0x17
        /*000a*/ 	.short	(.L_282 - .L_281)
.L_281:
        /*000c*/ 	.word	0x00000000
        /*0010*/ 	.short	0x0006
        /*0012*/ 	.short	0x0028
        /*0014*/ 	.byte	0x00, 0xf0, 0x11, 0x00


	//----- nvinfo : EIATTR_KPARAM_INFO
	.align		4
.L_282:
        /*0018*/ 	.byte	0x04, 0x17
        /*001a*/ 	.short	(.L_284 - .L_283)
.L_283:
        /*001c*/ 	.word	0x00000000
        /*0020*/ 	.short	0x0005
        /*0022*/ 	.short	0x0024
        /*0024*/ 	.byte	0x00, 0xf0, 0x11, 0x00


	//----- nvinfo : EIATTR_KPARAM_INFO
	.align		4
.L_284:
        /*0028*/ 	.byte	0x04, 0x17
        /*002a*/ 	.short	(.L_286 - .L_285)
.L_285:
        /*002c*/ 	.word	0x00000000
        /*0030*/ 	.short	0x0004
        /*0032*/ 	.short	0x0020
        /*0034*/ 	.byte	0x00, 0xf0, 0x11, 0x00


	//----- nvinfo : EIATTR_KPARAM_INFO
	.align		4
.L_286:
        /*0038*/ 	.byte	0x04, 0x17
        /*003a*/ 	.short	(.L_288 - .L_287)
.L_287:
        /*003c*/ 	.word	0x00000000
        /*0040*/ 	.short	0x0003
        /*0042*/ 	.short	0x0018
        /*0044*/ 	.byte	0x00, 0xf5, 0x21, 0x00


	//----- nvinfo : EIATTR_KPARAM_INFO
	.align		4
.L_288:
        /*0048*/ 	.byte	0x04, 0x17
        /*004a*/ 	.short	(.L_290 - .L_289)
.L_289:
        /*004c*/ 	.word	0x00000000
        /*0050*/ 	.short	0x0002
        /*0052*/ 	.short	0x0010
        /*0054*/ 	.byte	0x00, 0xf5, 0x21, 0x00


	//----- nvinfo : EIATTR_KPARAM_INFO
	.align		4
.L_290:
        /*0058*/ 	.byte	0x04, 0x17
        /*005a*/ 	.short	(.L_292 - .L_291)
.L_291:
        /*005c*/ 	.word	0x00000000
        /*0060*/ 	.short	0x0001
        /*0062*/ 	.short	0x0008
        /*0064*/ 	.byte	0x00, 0xf5, 0x21, 0x00


	//----- nvinfo : EIATTR_KPARAM_INFO
	.align		4
.L_292:
        /*0068*/ 	.byte	0x04, 0x17
        /*006a*/ 	.short	(.L_294 - .L_293)
.L_293:
        /*006c*/ 	.word	0x00000000
        /*0070*/ 	.short	0x0000
        /*0072*/ 	.short	0x0000
        /*0074*/ 	.byte	0x00, 0xf5, 0x21, 0x00


	//----- nvinfo : EIATTR_SPARSE_MMA_MASK
	.align		4
.L_294:
        /*0078*/ 	.byte	0x03, 0x50
        /*007a*/ 	.short	0x0000


	//----- nvinfo : EIATTR_MAXREG_COUNT
	.align		4
        /*007c*/ 	.byte	0x03, 0x1b
        /*007e*/ 	.short	0x00ff


	//----- nvinfo : EIATTR_MERCURY_ISA_VERSION
	.align		4
        /*0080*/ 	.byte	0x03, 0x5f
        /*0082*/ 	.short	0x0101


	//----- nvinfo : EIATTR_VRC_CTA_INIT_COUNT
	.align		4
        /*0084*/ 	.byte	0x02, 0x4a
	.zero		1
	.zero		1


	//----- nvinfo : EIATTR_EXIT_INSTR_OFFSETS
	.align		4
        /*0088*/ 	.byte	0x04, 0x1c
        /*008a*/ 	.short	(.L_296 - .L_295)


	//   ....[0]....
.L_295:
        /*008c*/ 	.word	0x00000180


	//   ....[1]....
        /*0090*/ 	.word	0x000004e0


	//----- nvinfo : EIATTR_CBANK_PARAM_SIZE
	.align		4
.L_296:
        /*0094*/ 	.byte	0x03, 0x19
        /*0096*/ 	.short	0x002c


	//----- nvinfo : EIATTR_PARAM_CBANK
	.align		4
        /*0098*/ 	.byte	0x04, 0x0a
        /*009a*/ 	.short	(.L_298 - .L_297)
	.align		4
.L_297:
        /*009c*/ 	.word	index@(.nv.constant0._Z23compute_gradient_kernelPKfPfS1_S1_iii)
        /*00a0*/ 	.short	0x0380
        /*00a2*/ 	.short	0x002c


	//----- nvinfo : EIATTR_SW_WAR
	.align		4
.L_298:
        /*00a4*/ 	.byte	0x04, 0x36
        /*00a6*/ 	.short	(.L_300 - .L_299)
.L_299:
        /*00a8*/ 	.word	0x00000008
.L_300:


//--------------------- .nv.info._Z33normalize_volume_fractions_kernelPfiiii --------------------------
	.section	.nv.info._Z33normalize_volume_fractions_kernelPfiiii,"",@"SHT_CUDA_INFO"
	.sectionflags	@""
	.align	4


	//----- nvinfo : EIATTR_CUDA_API_VERSION
	.align		4
        /*0000*/ 	.byte	0x04, 0x37
        /*0002*/ 	.short	(.L_302 - .L_301)
.L_301:
        /*0004*/ 	.word	0x00000082


	//----- nvinfo : EIATTR_KPARAM_INFO
	.align		4
.L_302:
        /*0008*/ 	.byte	0x04, 0x17
        /*000a*/ 	.short	(.L_304 - .L_303)
.L_303:
        /*000c*/ 	.word	0x00000000
        /*0010*/ 	.short	0x0004
        /*0012*/ 	.short	0x0014
        /*0014*/ 	.byte	0x00, 0xf0, 0x11, 0x00


	//----- nvinfo : EIATTR_KPARAM_INFO
	.align		4
.L_304:
        /*0018*/ 	.byte	0x04, 0x17
        /*001a*/ 	.short	(.L_306 - .L_305)
.L_305:
        /*001c*/ 	.word	0x00000000
        /*0020*/ 	.short	0x0003
        /*0022*/ 	.short	0x0010
        /*0024*/ 	.byte	0x00, 0xf0, 0x11, 0x00


	//----- nvinfo : EIATTR_KPARAM_INFO
	.align		4
.L_306:
        /*0028*/ 	.byte	0x04, 0x17
        /*002a*/ 	.short	(.L_308 - .L_307)
.L_307:
        /*002c*/ 	.word	0x00000000
        /*0030*/ 	.short	0x0002
        /*0032*/ 	.short	0x000c
        /*0034*/ 	.byte	0x00, 0xf0, 0x11, 0x00


	//----- nvinfo : EIATTR_KPARAM_INFO
	.align		4
.L_308:
        /*0038*/ 	.byte	0x04, 0x17
        /*003a*/ 	.short	(.L_310 - .L_309)
.L_309:
        /*003c*/ 	.word	0x00000000
        /*0040*/ 	.short	0x0001
        /*0042*/ 	.short	0x0008
        /*0044*/ 	.byte	0x00, 0xf0, 0x11, 0x00


	//----- nvinfo : EIATTR_KPARAM_INFO
	.align		4
.L_310:
        /*0048*/ 	.byte	0x04, 0x17
        /*004a*/ 	.short	(.L_312 - .L_311)
.L_311:
        /*004c*/ 	.word	0x00000000
        /*0050*/ 	.short	0x0000
        /*0052*/ 	.short	0x0000
        /*0054*/ 	.byte	0x00, 0xf5, 0x21, 0x00


	//----- nvinfo : EIATTR_SPARSE_MMA_MASK
	.align		4
.L_312:
        /*0058*/ 	.byte	0x03, 0x50
        /*005a*/ 	.short	0x0000


	//----- nvinfo : EIATTR_MAXREG_COUNT
	.align		4
        /*005c*/ 	.byte	0x03, 0x1b
        /*005e*/ 	.short	0x00ff


	//----- nvinfo : EIATTR_MERCURY_ISA_VERSION
	.align		4
        /*0060*/ 	.byte	0x03, 0x5f
        /*0062*/ 	.short	0x0101


	//----- nvinfo : EIATTR_VRC_CTA_INIT_COUNT
	.align		4
        /*0064*/ 	.byte	0x02, 0x4a
	.zero		1
	.zero		1


	//----- nvinfo : EIATTR_EXIT_INSTR_OFFSETS
	.align		4
        /*0068*/ 	.byte	0x04, 0x1c
        /*006a*/ 	.short	(.L_314 - .L_313)


	//   ....[0]....
.L_313:
        /*006c*/ 	.word	0x00000120


	//   ....[1]....
        /*0070*/ 	.word	0x000009f0


	//   ....[2]....
        /*0074*/ 	.word	0x00001b10


	//   ....[3]....
        /*0078*/ 	.word	0x00002390


	//   ....[4]....
        /*007c*/ 	.word	0x00002810


	//   ....[5]....
        /*0080*/ 	.word	0x000029e0


	//----- nvinfo : EIATTR_CRS_STACK_SIZE
	.align		4
.L_314:
        /*0084*/ 	.byte	0x04, 0x1e
        /*0086*/ 	.short	(.L_316 - .L_315)
.L_315:
        /*0088*/ 	.word	0x00000000


	//----- nvinfo : EIATTR_CBANK_PARAM_SIZE
	.align		4
.L_316:
        /*008c*/ 	.byte	0x03, 0x19
        /*008e*/ 	.short	0x0018


	//----- nvinfo : EIATTR_PARAM_CBANK
	.align		4
        /*0090*/ 	.byte	0x04, 0x0a
        /*0092*/ 	.short	(.L_318 - .L_317)
	.align		4
.L_317:
        /*0094*/ 	.word	index@(.nv.constant0._Z33normalize_volume_fractions_kernelPfiiii)
        /*0098*/ 	.short	0x0380
        /*009a*/ 	.short	0x0018


	//----- nvinfo : EIATTR_SW_WAR
	.align		4
.L_318:
        /*009c*/ 	.byte	0x04, 0x36
        /*009e*/ 	.short	(.L_320 - .L_319)
.L_319:
        /*00a0*/ 	.word	0x00000008
.L_320:


//--------------------- .nv.info._Z25apply_vof_boundary_kernelPfiiii --------------------------
	.section	.nv.info._Z25apply_vof_boundary_kernelPfiiii,"",@"SHT_CUDA_INFO"
	.sectionflags	@""
	.align	4


	//----- nvinfo : EIATTR_CUDA_API_VERSION
	.align		4
        /*0000*/ 	.byte	0x04, 0x37
        /*0002*/ 	.short	(.L_322 - .L_321)
.L_321:
        /*0004*/ 	.word	0x00000082


	//----- nvinfo : EIATTR_KPARAM_INFO
	.align		4
.L_322:
        /*0008*/ 	.byte	0x04, 0x17
        /*000a*/ 	.short	(.L_324 - .L_323)
.L_323:
        /*000c*/ 	.word	0x00000000
        /*0010*/ 	.short	0x0004
        /*0012*/ 	.short	0x0014
        /*0014*/ 	.byte	0x00, 0xf0, 0x11, 0x00


	//----- nvinfo : EIATTR_KPARAM_INFO
	.align		4
.L_324:
        /*0018*/ 	.byte	0x04, 0x17
        /*001a*/ 	.short	(.L_326 - .L_325)
.L_325:
        /*001c*/ 	.word	0x00000000
        /*0020*/ 	.short	0x0003
        /*0022*/ 	.short	0x0010
        /*0024*/ 	.byte	0x00, 0xf0, 0x11, 0x00


	//----- nvinfo : EIATTR_KPARAM_INFO
	.align		4
.L_326:
        /*0028*/ 	.byte	0x04, 0x17
        /*002a*/ 	.short	(.L_328 - .L_327)
.L_327:
        /*002c*/ 	.word	0x00000000
        /*0030*/ 	.short	0x0002
        /*0032*/ 	.short	0x000c
        /*0034*/ 	.byte	0x00, 0xf0, 0x11, 0x00


	//----- nvinfo : EIATTR_KPARAM_INFO
	.align		4
.L_328:
        /*0038*/ 	.byte	0x04, 0x17
        /*003a*/ 	.short	(.L_330 - .L_329)
.L_329:
        /*003c*/ 	.word	0x00000000
        /*0040*/ 	.short	0x0001
        /*0042*/ 	.short	0x0008
        /*0044*/ 	.byte	0x00, 0xf0, 0x11, 0x00


	//----- nvinfo : EIATTR_KPARAM_INFO
	.align		4
.L_330:
        /*0048*/ 	.byte	0x04, 0x17
        /*004a*/ 	.short	(.L_332 - .L_331)
.L_331:
        /*004c*/ 	.word	0x00000000
        /*0050*/ 	.short	0x0000
        /*0052*/ 	.short	0x0000
        /*0054*/ 	.byte	0x00, 0xf5, 0x21, 0x00


	//----- nvinfo : EIATTR_SPARSE_MMA_MASK
	.align		4
.L_332:
        /*0058*/ 	.byte	0x03, 0x50
        /*005a*/ 	.short	0x0000


	//----- nvinfo : EIATTR_MAXREG_COUNT
	.align		4
        /*005c*/ 	.byte	0x03, 0x1b
        /*005e*/ 	.short	0x00ff


	//----- nvinfo : EIATTR_MERCURY_ISA_VERSION
	.align		4
        /*0060*/ 	.byte	0x03, 0x5f
        /*0062*/ 	.short	0x0101


	//----- nvinfo : EIATTR_VRC_CTA_INIT_COUNT
	.align		4
        /*0064*/ 	.byte	0x02, 0x4a
	.zero		1
	.zero		1


	//----- nvinfo : EIATTR_EXIT_INSTR_OFFSETS
	.align		4
        /*0068*/ 	.byte	0x04, 0x1c
        /*006a*/ 	.short	(.L_334 - .L_333)


	//   ....[0]....
.L_333:
        /*006c*/ 	.word	0x000004f0


	//   ....[1]....
        /*0070*/ 	.word	0x000005a0


	//----- nvinfo : EIATTR_CRS_STACK_SIZE
	.align		4
.L_334:
        /*0074*/ 	.byte	0x04, 0x1e
        /*0076*/ 	.short	(.L_336 - .L_335)
.L_335:
        /*0078*/ 	.word	0x00000000


	//----- nvinfo : EIATTR_CBANK_PARAM_SIZE
	.align		4
.L_336:
        /*007c*/ 	.byte	0x03, 0x19
        /*007e*/ 	.short	0x0018


	//----- nvinfo : EIATTR_PARAM_CBANK
	.align		4
        /*0080*/ 	.byte	0x04, 0x0a
        /*0082*/ 	.short	(.L_338 - .L_337)
	.align		4
.L_337:
        /*0084*/ 	.word	index@(.nv.constant0._Z25apply_vof_boundary_kernelPfiiii)
        /*0088*/ 	.short	0x0380
        /*008a*/ 	.short	0x0018


	//----- nvinfo : EIATTR_SW_WAR
	.align		4
.L_338:
        /*008c*/ 	.byte	0x04, 0x36
        /*008e*/ 	.short	(.L_340 - .L_339)
.L_339:
        /*0090*/ 	.word	0x00000008
.L_340:


//--------------------- .nv.info._Z17advect_vof_kernelPfPKfS1_iiiiif --------------------------
	.section	.nv.info._Z17advect_vof_kernelPfPKfS1_iiiiif,"",@"SHT_CUDA_INFO"
	.sectionflags	@""
	.align	4


	//----- nvinfo : EIATTR_CUDA_API_VERSION
	.align		4
        /*0000*/ 	.byte	0x04, 0x37
        /*0002*/ 	.short	(.L_342 - .L_341)
.L_341:
        /*0004*/ 	.word	0x00000082


	//----- nvinfo : EIATTR_KPARAM_INFO
	.align		4
.L_342:
        /*0008*/ 	.byte	0x04, 0x17
        /*000a*/ 	.short	(.L_344 - .L_343)
.L_343:
        /*000c*/ 	.word	0x00000000
        /*0010*/ 	.short	0x0008
        /*0012*/ 	.short	0x002c
        /*0014*/ 	.byte	0x00, 0xf0, 0x11, 0x00


	//----- nvinfo : EIATTR_KPARAM_INFO
	.align		4
.L_344:
        /*0018*/ 	.byte	0x04, 0x17
        /*001a*/ 	.short	(.L_346 - .L_345)
.L_345:
        /*001c*/ 	.word	0x00000000
        /*0020*/ 	.short	0x0007
        /*0022*/ 	.short	0x0028
        /*0024*/ 	.byte	0x00, 0xf0, 0x11, 0x00


	//----- nvinfo : EIATTR_KPARAM_INFO
	.align		4
.L_346:
        /*0028*/ 	.byte	0x04, 0x17
        /*002a*/ 	.short	(.L_348 - .L_347)
.L_347:
        /*002c*/ 	.word	0x00000000
        /*0030*/ 	.short	0x0006
        /*0032*/ 	.short	0x0024
        /*0034*/ 	.byte	0x00, 0xf0, 0x11, 0x00


	//----- nvinfo : EIATTR_KPARAM_INFO
	.align		4
.L_348:
        /*0038*/ 	.byte	0x04, 0x17
        /*003a*/ 	.short	(.L_350 - .L_349)
.L_349:
        /*003c*/ 	.word	0x00000000
        /*0040*/ 	.short	0x0005
        /*0042*/ 	.short	0x0020
        /*0044*/ 	.byte	0x00, 0xf0, 0x11, 0x00


	//----- nvinfo : EIATTR_KPARAM_INFO
	.align		4
.L_350:
        /*0048*/ 	.byte	0x04, 0x17
        /*004a*/ 	.short	(.L_352 - .L_351)
.L_351:
        /*004c*/ 	.word	0x00000000
        /*0050*/ 	.short	0x0004
        /*0052*/ 	.short	0x001c
        /*0054*/ 	.byte	0x00, 0xf0, 0x11, 0x00


	//----- nvinfo : EIATTR_KPARAM_INFO
	.align		4
.L_352:
        /*0058*/ 	.byte	0x04, 0x17
        /*005a*/ 	.short	(.L_354 - .L_353)
.L_353:
        /*005c*/ 	.word	0x00000000
        /*0060*/ 	.short	0x0003
        /*0062*/ 	.short	0x0018
        /*0064*/ 	.byte	0x00, 0xf0, 0x11, 0x00


	//----- nvinfo : EIATTR_KPARAM_INFO
	.align		4
.L_354:
        /*0068*/ 	.byte	0x04, 0x17
        /*006a*/ 	.short	(.L_356 - .L_355)
.L_355:
        /*006c*/ 	.word	0x00000000
        /*0070*/ 	.short	0x0002
        /*0072*/ 	.short	0x0010
        /*0074*/ 	.byte	0x00, 0xf5, 0x21, 0x00


	//----- nvinfo : EIATTR_KPARAM_INFO
	.align		4
.L_356:
        /*0078*/ 	.byte	0x04, 0x17
        /*007a*/ 	.short	(.L_358 - .L_357)
.L_357:
        /*007c*/ 	.word	0x00000000
        /*0080*/ 	.short	0x0001
        /*0082*/ 	.short	0x0008
        /*0084*/ 	.byte	0x00, 0xf5, 0x21, 0x00


	//----- nvinfo : EIATTR_KPARAM_INFO
	.align		4
.L_358:
        /*0088*/ 	.byte	0x04, 0x17
        /*008a*/ 	.short	(.L_360 - .L_359)
.L_359:
        /*008c*/ 	.word	0x00000000
        /*0090*/ 	.short	0x0000
        /*0092*/ 	.short	0x0000
        /*0094*/ 	.byte	0x00, 0xf5, 0x21, 0x00


	//----- nvinfo : EIATTR_SPARSE_MMA_MASK
	.align		4
.L_360:
        /*0098*/ 	.byte	0x03, 0x50
        /*009a*/ 	.short	0x0000


	//----- nvinfo : EIATTR_MAXREG_COUNT
	.align		4
        /*009c*/ 	.byte	0x03, 0x1b
        /*009e*/ 	.short	0x00ff


	//----- nvinfo : EIATTR_MERCURY_ISA_VERSION
	.align		4
        /*00a0*/ 	.byte	0x03, 0x5f
        /*00a2*/ 	.short	0x0101


	//----- nvinfo : EIATTR_VRC_CTA_INIT_COUNT
	.align		4
        /*00a4*/ 	.byte	0x02, 0x4a
	.zero		1
	.zero		1


	//----- nvinfo : EIATTR_EXIT_INSTR_OFFSETS
	.align		4
        /*00a8*/ 	.byte	0x04, 0x1c
        /*00aa*/ 	.short	(.L_362 - .L_361)


	//   ....[0]....
.L_361:
        /*00ac*/ 	.word	0x00000120


	//   ....[1]....
        /*00b0*/ 	.word	0x00000790


	//----- nvinfo : EIATTR_CBANK_PARAM_SIZE
	.align		4
.L_362:
        /*00b4*/ 	.byte	0x03, 0x19
        /*00b6*/ 	.short	0x0030


	//----- nvinfo : EIATTR_PARAM_CBANK
	.align		4
        /*00b8*/ 	.byte	0x04, 0x0a
        /*00ba*/ 	.short	(.L_364 - .L_363)
	.align		4
.L_363:
        /*00bc*/ 	.word	index@(.nv.constant0._Z17advect_vof_kernelPfPKfS1_iiiiif)
        /*00c0*/ 	.short	0x0380
        /*00c2*/ 	.short	0x0030


	//----- nvinfo : EIATTR_SW_WAR
	.align		4
.L_364:
        /*00c4*/ 	.byte	0x04, 0x36
        /*00c6*/ 	.short	(.L_366 - .L_365)
.L_365:
        /*00c8*/ 	.word	0x00000008
.L_366:


//--------------------- .nv.callgraph             --------------------------
	.section	.nv.callgraph,"",@"SHT_CUDA_CALLGRAPH"
	.align	4
	.sectionentsize	8
	.align		4
        /*0000*/ 	.word	0x00000000
	.align		4
        /*0004*/ 	.word	0xffffffff
	.align		4
        /*0008*/ 	.word	0x00000000
	.align		4
        /*000c*/ 	.word	0xfffffffe
	.align		4
        /*0010*/ 	.word	0x00000000
	.align		4
        /*0014*/ 	.word	0xfffffffd
	.align		4
        /*0018*/ 	.word	0x00000000
	.align		4
        /*001c*/ 	.word	0xfffffffc


//--------------------- .nv.constant4             --------------------------
	.section	.nv.constant4,"a",@progbits
	.align	8
	.align		8
.nv.constant4:
        /*0000*/ 	.dword	__cudart_i2opi_f


//--------------------- .text._Z30compute_surface_tension_kernelPKfS0_S0_S0_S0_S0_Pfiiif --------------------------
	.section	.text._Z30compute_surface_tension_kernelPKfS0_S0_S0_S0_S0_Pfiiif,"ax",@progbits
	.align	128
        .global         _Z30compute_surface_tension_kernelPKfS0_S0_S0_S0_S0_Pfiiif
        .type           _Z30compute_surface_tension_kernelPKfS0_S0_S0_S0_S0_Pfiiif,@function
        .size           _Z30compute_surface_tension_kernelPKfS0_S0_S0_S0_S0_Pfiiif,(.L_x_212 - _Z30compute_surface_tension_kernelPKfS0_S0_S0_S0_S0_Pfiiif)
        .other          _Z30compute_surface_tension_kernelPKfS0_S0_S0_S0_S0_Pfiiif,@"STO_CUDA_ENTRY STV_DEFAULT"
_Z30compute_surface_tension_kernelPKfS0_S0_S0_S0_S0_Pfiiif:
.text._Z30compute_surface_tension_kernelPKfS0_S0_S0_S0_S0_Pfiiif:
[----:B------:R-:W-:Y:S01]  /*0000*/  LDC R1, c[0x0][0x37c] ;  /* 0x0000df00ff017b82 */ /* 0x000fe20000000800 */
[----:B------:R-:W0:Y:S07]  /*0010*/  S2R R2, SR_TID.Y ;  /* 0x0000000000027919 */ /* 0x000e2e0000002200 */
[----:B------:R-:W1:Y:S01]  /*0020*/  LDC R0, c[0x0][0x360] ;  /* 0x0000d800ff007b82 */ /* 0x000e620000000800 */
[----:B------:R-:W2:Y:S01]  /*0030*/  LDCU.64 UR8, c[0x0][0x3b8] ;  /* 0x00007700ff0877ac */ /* 0x000ea20008000a00 */
[----:B------:R-:W1:Y:S01]  /*0040*/  S2R R5, SR_TID.X ;  /* 0x0000000000057919 */ /* 0x000e620000002100 */
[----:B------:R-:W3:Y:S01]  /*0050*/  LDCU UR7, c[0x0][0x3c0] ;  /* 0x00007800ff0777ac */ /* 0x000ee20008000800 */
[----:B------:R-:W4:Y:S04]  /*0060*/  S2R R7, SR_TID.Z ;  /* 0x0000000000077919 */ /* 0x000f280000002300 */
[----:B------:R-:W0:Y:S08]  /*0070*/  S2UR UR5, SR_CTAID.Y ;  /* 0x00000000000579c3 */ /* 0x000e300000002600 */
[----:B------:R-:W0:Y:S08]  /*0080*/  LDC R3, c[0x0][0x364] ;  /* 0x0000d900ff037b82 */ /* 0x000e300000000800 */
[----:B------:R-:W1:Y:S08]  /*0090*/  S2UR UR4, SR_CTAID.X ;  /* 0x00000000000479c3 */ /* 0x000e700000002500 */
[----:B------:R-:W4:Y:S08]  /*00a0*/  S2UR UR6, SR_CTAID.Z ;  /* 0x00000000000679c3 */ /* 0x000f300000002700 */
[----:B------:R-:W4:Y:S01]  /*00b0*/  LDC R4, c[0x0][0x368] ;  /* 0x0000da00ff047b82 */ /* 0x000f220000000800 */
[----:B0-----:R-:W-:-:S05]  /*00c0*/  IMAD R3, R3, UR5, R2 ;  /* 0x0000000503037c24 */ /* 0x001fca000f8e0202 */
[----:B--2---:R-:W-:Y:S01]  /*00d0*/  ISETP.GE.AND P0, PT, R3, UR9, PT ;  /* 0x0000000903007c0c */ /* 0x004fe2000bf06270 */
[----:B-1----:R-:W-:-:S05]  /*00e0*/  IMAD R0, R0, UR4, R5 ;  /* 0x0000000400007c24 */ /* 0x002fca000f8e0205 */
[----:B------:R-:W-:Y:S01]  /*00f0*/  ISETP.GE.OR P0, PT, R0, UR8, P0 ;  /* 0x0000000800007c0c */ /* 0x000fe20008706670 */
[----:B----4-:R-:W-:-:S05]  /*0100*/  IMAD R5, R4, UR6, R7 ;  /* 0x0000000604057c24 */ /* 0x010fca000f8e0207 */
[----:B---3--:R-:W-:-:S13]  /*0110*/  ISETP.GE.OR P0, PT, R5, UR7, P0 ;  /* 0x0000000705007c0c */ /* 0x008fda0008706670 */
[----:B------:R-:W-:Y:S05]  /*0120*/  @P0 EXIT ;  /* 0x000000000000094d */ /* 0x000fea0003800000 */
[----:B------:R-:W0:Y:S01]  /*0130*/  LDC.64 R8, c[0x0][0x3a0] ;  /* 0x0000e800ff087b82 */ /* 0x000e220000000a00 */
[----:B------:R-:W1:Y:S01]  /*0140*/  LDCU.64 UR4, c[0x0][0x358] ;  /* 0x00006b00ff0477ac */ /* 0x000e620008000a00 */
[----:B------:R-:W-:-:S04]  /*0150*/  IMAD R0, R0, UR9, R3 ;  /* 0x0000000900007c24 */ /* 0x000fc8000f8e0203 */
[----:B------:R-:W-:Y:S02]  /*0160*/  IMAD R5, R0, UR7, R5 ;  /* 0x0000000700057c24 */ /* 0x000fe4000f8e0205 */
[----:B------:R-:W2:Y:S08]  /*0170*/  LDC.64 R6, c[0x0][0x398] ;  /* 0x0000e600ff067b82 */ /* 0x000eb00000000a00 */
[----:B------:R-:W3:Y:S01]  /*0180*/  LDC.64 R10, c[0x0][0x3a8] ;  /* 0x0000ea00ff0a7b82 */ /* 0x000ee20000000a00 */
[----:B0-----:R-:W-:-:S05]  /*0190*/  IMAD.WIDE R8, R5, 0x4, R8 ;  /* 0x0000000405087825 */ /* 0x001fca00078e0208 */
[----:B-1----:R-:W4:Y:S01]  /*01a0*/  LDG.E R0, desc[UR4][R8.64] ;  /* 0x0000000408007981 */ /* 0x002f22000c1e1900 */
[----:B--2---:R-:W-:-:S05]  /*01b0*/  IMAD.WIDE R6, R5, 0x4, R6 ;  /* 0x0000000405067825 */ /* 0x004fca00078e0206 */
[----:B------:R-:W2:Y:S01]  /*01c0*/  LDG.E R3, desc[UR4][R6.64] ;  /* 0x0000000406037981 */ /* 0x000ea2000c1e1900 */
[----:B---3--:R-:W-:-:S05]  /*01d0*/  IMAD.WIDE R10, R5, 0x4, R10 ;  /* 0x00000004050a7825 */ /* 0x008fca00078e020a */
[----:B------:R-:W3:Y:S01]  /*01e0*/  LDG.E R2, desc[UR4][R10.64] ;  /* 0x000000040a027981 */ /* 0x000ee2000c1e1900 */
[----:B------:R-:W-:Y:S01]  /*01f0*/  BSSY.RECONVERGENT B0, `(.L_x_0) ;  /* 0x000000f000007945 */ /* 0x000fe20003800200 */
[----:B----4-:R-:W-:-:S04]  /*0200*/  FMUL R4, R0, R0 ;  /* 0x0000000000047220 */ /* 0x010fc80000400000 */
[----:B--2---:R-:W-:-:S04]  /*0210*/  FFMA R13, R3, R3, R4 ;  /* 0x00000003030d7223 */ /* 0x004fc80000000004 */
[----:B---3--:R-:W-:-:S05]  /*0220*/  FFMA R4, R2, R2, R13 ;  /* 0x0000000202047223 */ /* 0x008fca000000000d */
[----:B------:R-:W-:Y:S01]  /*0230*/  IADD3 R12, PT, PT, R4, -0xd000000, RZ ;  /* 0xf3000000040c7810 */ /* 0x000fe20007ffe0ff */
[----:B------:R0:W1:Y:S03]  /*0240*/  MUFU.RSQ R13, R4 ;  /* 0x00000004000d7308 */ /* 0x0000660000001400 */
[----:B------:R-:W-:-:S13]  /*0250*/  ISETP.GT.U32.AND P0, PT, R12, 0x727fffff, PT ;  /* 0x727fffff0c00780c */ /* 0x000fda0003f04070 */
[----:B0-----:R-:W-:Y:S05]  /*0260*/  @!P0 BRA `(.L_x_1) ;  /* 0x00000000000c8947 */ /* 0x001fea0003800000 */
[----:B------:R-:W-:-:S07]  /*0270*/  MOV R11, 0x290 ;  /* 0x00000290000b7802 */ /* 0x000fce0000000f00 */
[----:B-1----:R-:W-:Y:S05]  /*0280*/  CALL.REL.NOINC `($__internal_0_$__cuda_sm20_sqrt_rn_f32_slowpath) ;  /* 0x00000004000c7944 */ /* 0x002fea0003c00000 */
[----:B------:R-:W-:Y:S05]  /*0290*/  BRA `(.L_x_2) ;  /* 0x0000000000107947 */ /* 0x000fea0003800000 */
.L_x_1:
[----:B-1----:R-:W-:Y:S01]  /*02a0*/  FMUL.FTZ R7, R4, R13 ;  /* 0x0000000d04077220 */ /* 0x002fe20000410000 */
[----:B------:R-:W-:-:S03]  /*02b0*/  FMUL.FTZ R13, R13, 0.5 ;  /* 0x3f0000000d0d7820 */ /* 0x000fc60000410000 */
[----:B------:R-:W-:-:S04]  /*02c0*/  FFMA R4, -R7, R7, R4 ;  /* 0x0000000707047223 */ /* 0x000fc80000000104 */
[----:B------:R-:W-:-:S07]  /*02d0*/  FFMA R4, R4, R13, R7 ;  /* 0x0000000d04047223 */ /* 0x000fce0000000007 */
.L_x_2:
[----:B------:R-:W-:Y:S05]  /*02e0*/  BSYNC.RECONVERGENT B0 ;  /* 0x0000000000007941 */ /* 0x000fea0003800200 */
.L_x_0:
[----:B------:R-:W-:Y:S01]  /*02f0*/  FMNMX R4, R4, 9.9999999747524270788e-07, !PT ;  /* 0x358637bd04047809 */ /* 0x000fe20007800000 */
[----:B------:R-:W-:Y:S03]  /*0300*/  BSSY.RECONVERGENT B0, `(.L_x_3) ;  /* 0x000000c000007945 */ /* 0x000fe60003800200 */
[----:B------:R-:W0:Y:S08]  /*0310*/  MUFU.RCP R7, R4 ;  /* 0x0000000400077308 */ /* 0x000e300000001000 */
[----:B------:R-:W1:Y:S01]  /*0320*/  FCHK P0, R3, R4 ;  /* 0x0000000403007302 */ /* 0x000e620000000000 */
[----:B0-----:R-:W-:-:S04]  /*0330*/  FFMA R6, -R4, R7, 1 ;  /* 0x3f80000004067423 */ /* 0x001fc80000000107 */
[----:B------:R-:W-:-:S04]  /*0340*/  FFMA R6, R7, R6, R7 ;  /* 0x0000000607067223 */ /* 0x000fc80000000007 */
[----:B------:R-:W-:-:S04]  /*0350*/  FFMA R7, R3, R6, RZ ;  /* 0x0000000603077223 */ /* 0x000fc800000000ff */
[----:B------:R-:W-:-:S04]  /*0360*/  FFMA R8, -R4, R7, R3 ;  /* 0x0000000704087223 */ /* 0x000fc80000000103 */
[----:B------:R-:W-:Y:S01]  /*0370*/  FFMA R6, R6, R8, R7 ;  /* 0x0000000806067223 */ /* 0x000fe20000000007 */
[----:B-1----:R-:W-:Y:S06]  /*0380*/  @!P0 BRA `(.L_x_4) ;  /* 0x00000000000c8947 */ /* 0x002fec0003800000 */
[----:B------:R-:W-:-:S07]  /*0390*/  MOV R8, 0x3b0 ;  /* 0x000003b000087802 */ /* 0x000fce0000000f00 */
[----:B------:R-:W-:Y:S05]  /*03a0*/  CALL.REL.NOINC `($__internal_1_$__cuda_sm3x_div_rn_noftz_f32_slowpath) ;  /* 0x0000000400207944 */ /* 0x000fea0003c00000 */
[----:B------:R-:W-:-:S07]  /*03b0*/  MOV R6, R3 ;  /* 0x0000000300067202 */ /* 0x000fce0000000f00 */
.L_x_4:
[----:B------:R-:W-:Y:S05]  /*03c0*/  BSYNC.RECONVERGENT B0 ;  /* 0x0000000000007941 */ /* 0x000fea0003800200 */
.L_x_3:
[----:B------:R-:W0:Y:S01]  /*03d0*/  MUFU.RCP R3, R4 ;  /* 0x0000000400037308 */ /* 0x000e220000001000 */
[----:B------:R-:W-:Y:S07]  /*03e0*/  BSSY.RECONVERGENT B0, `(.L_x_5) ;  /* 0x000000c000007945 */ /* 0x000fee0003800200 */
[----:B------:R-:W1:Y:S01]  /*03f0*/  FCHK P0, R0, R4 ;  /* 0x0000000400007302 */ /* 0x000e620000000000 */
[----:B0-----:R-:W-:-:S04]  /*0400*/  FFMA R8, -R4, R3, 1 ;  /* 0x3f80000004087423 */ /* 0x001fc80000000103 */
[----:B------:R-:W-:-:S04]  /*0410*/  FFMA R10, R3, R8, R3 ;  /* 0x00000008030a7223 */ /* 0x000fc80000000003 */
[----:B------:R-:W-:-:S04]  /*0420*/  FFMA R7, R0, R10, RZ ;  /* 0x0000000a00077223 */ /* 0x000fc800000000ff */
[----:B------:R-:W-:-:S04]  /*0430*/  FFMA R8, -R4, R7, R0 ;  /* 0x0000000704087223 */ /* 0x000fc80000000100 */
[----:B------:R-:W-:Y:S01]  /*0440*/  FFMA R7, R10, R8, R7 ;  /* 0x000000080a077223 */ /* 0x000fe20000000007 */
[----:B-1----:R-:W-:Y:S06]  /*0450*/  @!P0 BRA `(.L_x_6) ;  /* 0x0000000000108947 */ /* 0x002fec0003800000 */
[----:B------:R-:W-:Y:S01]  /*0460*/  IMAD.MOV.U32 R3, RZ, RZ, R0 ;  /* 0x000000ffff037224 */ /* 0x000fe200078e0000 */
[----:B------:R-:W-:-:S07]  /*0470*/  MOV R8, 0x490 ;  /* 0x0000049000087802 */ /* 0x000fce0000000f00 */
[----:B------:R-:W-:Y:S05]  /*0480*/  CALL.REL.NOINC `($__internal_1_$__cuda_sm3x_div_rn_noftz_f32_slowpath) ;  /* 0x0000000000e87944 */ /* 0x000fea0003c00000 */
[----:B------:R-:W-:-:S07]  /*0490*/  MOV R7, R3 ;  /* 0x0000000300077202 */ /* 0x000fce0000000f00 */
.L_x_6:
[----:B------:R-:W-:Y:S05]  /*04a0*/  BSYNC.RECONVERGENT B0 ;  /* 0x0000000000007941 */ /* 0x000fea0003800200 */
.L_x_5:
        /* <DEDUP_REMOVED lines=13> */
.L_x_8:
[----:B------:R-:W-:Y:S05]  /*0580*/  BSYNC.RECONVERGENT B0 ;  /* 0x0000000000007941 */ /* 0x000fea0003800200 */
.L_x_7:
[----:B------:R-:W0:Y:S01]  /*0590*/  LDC.64 R2, c[0x0][0x388] ;  /* 0x0000e200ff027b82 */ /* 0x000e220000000a00 */
[----:B------:R-:W1:Y:S07]  /*05a0*/  LDCU UR6, c[0x0][0x3c4] ;  /* 0x00007880ff0677ac */ /* 0x000e6e0008000800 */
[----:B------:R-:W2:Y:S08]  /*05b0*/  LDC.64 R8, c[0x0][0x390] ;  /* 0x0000e400ff087b82 */ /* 0x000eb00000000a00 */
[----:B------:R-:W3:Y:S01]  /*05c0*/  LDC.64 R10, c[0x0][0x3b0] ;  /* 0x0000ec00ff0a7b82 */ /* 0x000ee20000000a00 */
[----:B0-----:R-:W-:-:S06]  /*05d0*/  IMAD.WIDE R2, R5, 0x4, R2 ;  /* 0x0000000405027825 */ /* 0x001fcc00078e0202 */
[----:B------:R-:W1:Y:S01]  /*05e0*/  LDG.E R2, desc[UR4][R2.64] ;  /* 0x0000000402027981 */ /* 0x000e62000c1e1900 */
[----:B--2---:R-:W-:-:S06]  /*05f0*/  IMAD.WIDE R8, R5, 0x4, R8 ;  /* 0x0000000405087825 */ /* 0x004fcc00078e0208 */
[----:B------:R-:W2:Y:S01]  /*0600*/  LDG.E R9, desc[UR4][R8.64] ;  /* 0x0000000408097981 */ /* 0x000ea2000c1e1900 */
[----:B------:R-:W-:Y:S02]  /*0610*/  IMAD R5, R5, 0x3, RZ ;  /* 0x0000000305057824 */ /* 0x000fe400078e02ff */
[----:B-1----:R-:W-:-:S04]  /*0620*/  FMUL R4, R2, UR6 ;  /* 0x0000000602047c20 */ /* 0x002fc80008400000 */
[----:B--2---:R-:W-:Y:S01]  /*0630*/  FMUL R13, R4, R9 ;  /* 0x00000009040d7220 */ /* 0x004fe20000400000 */
[----:B---3--:R-:W-:-:S04]  /*0640*/  IMAD.WIDE R4, R5, 0x4, R10 ;  /* 0x0000000405047825 */ /* 0x008fc800078e020a */
[C---:B------:R-:W-:Y:S01]  /*0650*/  FMUL R11, R13.reuse, R6 ;  /* 0x000000060d0b7220 */ /* 0x040fe20000400000 */
[C---:B------:R-:W-:Y:S01]  /*0660*/  FMUL R7, R13.reuse, R7 ;  /* 0x000000070d077220 */ /* 0x040fe20000400000 */
[----:B------:R-:W-:-:S03]  /*0670*/  FMUL R13, R13, R0 ;  /* 0x000000000d0d7220 */ /* 0x000fc60000400000 */
[----:B------:R-:W-:Y:S04]  /*0680*/  STG.E desc[UR4][R4.64], R11 ;  /* 0x0000000b04007986 */ /* 0x000fe8000c101904 */
[----:B------:R-:W-:Y:S04]  /*0690*/  STG.E desc[UR4][R4.64+0x4], R7 ;  /* 0x0000040704007986 */ /* 0x000fe8000c101904 */
[----:B------:R-:W-:Y:S01]  /*06a0*/  STG.E desc[UR4][R4.64+0x8], R13 ;  /* 0x0000080d04007986 */ /* 0x000fe2000c101904 */
[----:B------:R-:W-:Y:S05]  /*06b0*/  EXIT ;  /* 0x000000000000794d */ /* 0x000fea0003800000 */
        .weak           $__internal_0_$__cuda_sm20_sqrt_rn_f32_slowpath
        .type           $__internal_0_$__cuda_sm20_sqrt_rn_f32_slowpath,@function
        .size           $__internal_0_$__cuda_sm20_sqrt_rn_f32_slowpath,($__internal_1_$__cuda_sm3x_div_rn_noftz_f32_slowpath - $__internal_0_$__cuda_sm20_sqrt_rn_f32_slowpath)
$__internal_0_$__cuda_sm20_sqrt_rn_f32_slowpath:
[----:B------:R-:W-:-:S13]  /*06c0*/  LOP3.LUT P0, RZ, R4, 0x7fffffff, RZ, 0xc0, !PT ;  /* 0x7fffffff04ff7812 */ /* 0x000fda000780c0ff */
[----:B------:R-:W-:Y:S01]  /*06d0*/  @!P0 IMAD.MOV.U32 R6, RZ, RZ, R4 ;  /* 0x000000ffff068224 */ /* 0x000fe200078e0004 */
[----:B------:R-:W-:Y:S06]  /*06e0*/  @!P0 BRA `(.L_x_9) ;  /* 0x0000000000408947 */ /* 0x000fec0003800000 */
[----:B------:R-:W-:-:S13]  /*06f0*/  FSETP.GEU.FTZ.AND P0, PT, R4, RZ, PT ;  /* 0x000000ff0400720b */ /* 0x000fda0003f1e000 */
[----:B------:R-:W-:Y:S01]  /*0700*/  @!P0 MOV R6, 0x7fffffff ;  /* 0x7fffffff00068802 */ /* 0x000fe20000000f00 */
[----:B------:R-:W-:Y:S06]  /*0710*/  @!P0 BRA `(.L_x_9) ;  /* 0x0000000000348947 */ /* 0x000fec0003800000 */
[----:B------:R-:W-:-:S13]  /*0720*/  FSETP.GTU.FTZ.AND P0, PT, |R4|, +INF , PT ;  /* 0x7f8000000400780b */ /* 0x000fda0003f1c200 */
[----:B------:R-:W-:Y:S01]  /*0730*/  @P0 FADD.FTZ R6, R4, 1 ;  /* 0x3f80000004060421 */ /* 0x000fe20000010000 */
[----:B------:R-:W-:Y:S06]  /*0740*/  @P0 BRA `(.L_x_9) ;  /* 0x0000000000280947 */ /* 0x000fec0003800000 */
[----:B------:R-:W-:-:S13]  /*0750*/  FSETP.NEU.FTZ.AND P0, PT, |R4|, +INF , PT ;  /* 0x7f8000000400780b */ /* 0x000fda0003f1d200 */
[----:B------:R-:W-:-:S04]  /*0760*/  @P0 FFMA R7, R4, 1.84467440737095516160e+19, RZ ;  /* 0x5f80000004070823 */ /* 0x000fc800000000ff */
[----:B------:R-:W0:Y:S02]  /*0770*/  @P0 MUFU.RSQ R6, R7 ;  /* 0x0000000700060308 */ /* 0x000e240000001400 */
[----:B0-----:R-:W-:Y:S01]  /*0780*/  @P0 FMUL.FTZ R8, R7, R6 ;  /* 0x0000000607080220 */ /* 0x001fe20000410000 */
[----:B------:R-:W-:Y:S01]  /*0790*/  @P0 FMUL.FTZ R10, R6, 0.5 ;  /* 0x3f000000060a0820 */ /* 0x000fe20000410000 */
[----:B------:R-:W-:Y:S02]  /*07a0*/  @!P0 IMAD.MOV.U32 R6, RZ, RZ, R4 ;  /* 0x000000ffff068224 */ /* 0x000fe400078e0004 */
[----:B------:R-:W-:-:S04]  /*07b0*/  @P0 FADD.FTZ R9, -R8, -RZ ;  /* 0x800000ff08090221 */ /* 0x000fc80000010100 */
[----:B------:R-:W-:-:S04]  /*07c0*/  @P0 FFMA R9, R8, R9, R7 ;  /* 0x0000000908090223 */ /* 0x000fc80000000007 */
[----:B------:R-:W-:-:S04]  /*07d0*/  @P0 FFMA R9, R9, R10, R8 ;  /* 0x0000000a09090223 */ /* 0x000fc80000000008 */
[----:B------:R-:W-:-:S07]  /*07e0*/  @P0 FMUL.FTZ R6, R9, 2.3283064365386962891e-10 ;  /* 0x2f80000009060820 */ /* 0x000fce0000410000 */
.L_x_9:
[----:B------:R-:W-:Y:S01]  /*07f0*/  HFMA2 R7, -RZ, RZ, 0, 0 ;  /* 0x00000000ff077431 */ /* 0x000fe200000001ff */
[----:B------:R-:W-:Y:S01]  /*0800*/  MOV R4, R6 ;  /* 0x0000000600047202 */ /* 0x000fe20000000f00 */
[----:B------:R-:W-:-:S04]  /*0810*/  IMAD.MOV.U32 R6, RZ, RZ, R11 ;  /* 0x000000ffff067224 */ /* 0x000fc800078e000b */
[----:B------:R-:W-:Y:S05]  /*0820*/  RET.REL.NODEC R6 `(_Z30compute_surface_tension_kernelPKfS0_S0_S0_S0_S0_Pfiiif) ;  /* 0xfffffff406f47950 */ /* 0x000fea0003c3ffff */
        .weak           $__internal_1_$__cuda_sm3x_div_rn_noftz_f32_slowpath
        .type           $__internal_1_$__cuda_sm3x_div_rn_noftz_f32_slowpath,@function
        .size           $__internal_1_$__cuda_sm3x_div_rn_noftz_f32_slowpath,(.L_x_212 - $__internal_1_$__cuda_sm3x_div_rn_noftz_f32_slowpath)
$__internal_1_$__cuda_sm3x_div_rn_noftz_f32_slowpath:
[--C-:B------:R-:W-:Y:S01]  /*0830*/  SHF.R.U32.HI R10, RZ, 0x17, R4.reuse ;  /* 0x00000017ff0a7819 */ /* 0x100fe20000011604 */
[----:B------:R-:W-:Y:S01]  /*0840*/  BSSY.RECONVERGENT B1, `(.L_x_10) ;  /* 0x0000063000017945 */ /* 0x000fe20003800200 */
[----:B------:R-:W-:Y:S01]  /*0850*/  SHF.R.U32.HI R9, RZ, 0x17, R3 ;  /* 0x00000017ff097819 */ /* 0x000fe20000011603 */
[----:B------:R-:W-:Y:S01]  /*0860*/  IMAD.MOV.U32 R12, RZ, RZ, R4 ;  /* 0x000000ffff0c7224 */ /* 0x000fe200078e0004 */
[----:B------:R-:W-:Y:S02]  /*0870*/  LOP3.LUT R10, R10, 0xff, RZ, 0xc0, !PT ;  /* 0x000000ff0a0a7812 */ /* 0x000fe400078ec0ff */
[----:B------:R-:W-:-:S03]  /*0880*/  LOP3.LUT R15, R9, 0xff, RZ, 0xc0, !PT ;  /* 0x000000ff090f7812 */ /* 0x000fc600078ec0ff */
[----:B------:R-:W-:Y:S01]  /*0890*/  VIADD R13, R10, 0xffffffff ;  /* 0xffffffff0a0d7836 */ /* 0x000fe20000000000 */
[----:B------:R-:W-:-:S04]  /*08a0*/  IADD3 R11, PT, PT, R15, -0x1, RZ ;  /* 0xffffffff0f0b7810 */ /* 0x000fc80007ffe0ff */
[----:B------:R-:W-:-:S04]  /*08b0*/  ISETP.GT.U32.AND P0, PT, R13, 0xfd, PT ;  /* 0x000000fd0d00780c */ /* 0x000fc80003f04070 */
[----:B------:R-:W-:-:S13]  /*08c0*/  ISETP.GT.U32.OR P0, PT, R11, 0xfd, P0 ;  /* 0x000000fd0b00780c */ /* 0x000fda0000704470 */
[----:B------:R-:W-:Y:S01]  /*08d0*/  @!P0 MOV R9, RZ ;  /* 0x000000ff00098202 */ /* 0x000fe20000000f00 */
[----:B------:R-:W-:Y:S06]  /*08e0*/  @!P0 BRA `(.L_x_11) ;  /* 0x00000000005c8947 */ /* 0x000fec0003800000 */
[----:B------:R-:W-:Y:S02]  /*08f0*/  FSETP.GTU.FTZ.AND P0, PT, |R3|, +INF , PT ;  /* 0x7f8000000300780b */ /* 0x000fe40003f1c200 */
[----:B------:R-:W-:-:S04]  /*0900*/  FSETP.GTU.FTZ.AND P1, PT, |R4|, +INF , PT ;  /* 0x7f8000000400780b */ /* 0x000fc80003f3c200 */
[----:B------:R-:W-:-:S13]  /*0910*/  PLOP3.LUT P0, PT, P0, P1, PT, 0xf8, 0x8f ;  /* 0x00000000008f781c */ /* 0x000fda0000703f70 */
[----:B------:R-:W-:Y:S05]  /*0920*/  @P0 BRA `(.L_x_12) ;  /* 0x00000004004c0947 */ /* 0x000fea0003800000 */
[----:B------:R-:W-:-:S13]  /*0930*/  LOP3.LUT P0, RZ, R12, 0x7fffffff, R3, 0xc8, !PT ;  /* 0x7fffffff0cff7812 */ /* 0x000fda000780c803 */
[----:B------:R-:W-:Y:S05]  /*0940*/  @!P0 BRA `(.L_x_13) ;  /* 0x00000004003c8947 */ /* 0x000fea0003800000 */
[C---:B------:R-:W-:Y:S02]  /*0950*/  FSETP.NEU.FTZ.AND P2, PT, |R3|.reuse, +INF , PT ;  /* 0x7f8000000300780b */ /* 0x040fe40003f5d200 */
[----:B------:R-:W-:Y:S02]  /*0960*/  FSETP.NEU.FTZ.AND P1, PT, |R4|, +INF , PT ;  /* 0x7f8000000400780b */ /* 0x000fe40003f3d200 */
[----:B------:R-:W-:-:S11]  /*0970*/  FSETP.NEU.FTZ.AND P0, PT, |R3|, +INF , PT ;  /* 0x7f8000000300780b */ /* 0x000fd60003f1d200 */
[----:B------:R-:W-:Y:S05]  /*0980*/  @!P1 BRA !P2, `(.L_x_13) ;  /* 0x00000004002c9947 */ /* 0x000fea0005000000 */
[----:B------:R-:W-:-:S04]  /*0990*/  LOP3.LUT P2, RZ, R3, 0x7fffffff, RZ, 0xc0, !PT ;  /* 0x7fffffff03ff7812 */ /* 0x000fc8000784c0ff */
[----:B------:R-:W-:-:S13]  /*09a0*/  PLOP3.LUT P1, PT, P1, P2, PT, 0x2f, 0xf2 ;  /* 0x0000000000f2781c */ /* 0x000fda0000f24577 */
[----:B------:R-:W-:Y:S05]  /*09b0*/  @P1 BRA `(.L_x_14) ;  /* 0x0000000400181947 */ /* 0x000fea0003800000 */
[----:B------:R-:W-:-:S04]  /*09c0*/  LOP3.LUT P1, RZ, R12, 0x7fffffff, RZ, 0xc0, !PT ;  /* 0x7fffffff0cff7812 */ /* 0x000fc8000782c0ff */
[----:B------:R-:W-:-:S13]  /*09d0*/  PLOP3.LUT P0, PT, P0, P1, PT, 0x2f, 0xf2 ;  /* 0x0000000000f2781c */ /* 0x000fda0000702577 */
[----:B------:R-:W-:Y:S05]  /*09e0*/  @P0 BRA `(.L_x_15) ;  /* 0x0000000400000947 */ /* 0x000fea0003800000 */
[----:B------:R-:W-:Y:S02]  /*09f0*/  ISETP.GE.AND P0, PT, R11, RZ, PT ;  /* 0x000000ff0b00720c */ /* 0x000fe40003f06270 */
[----:B------:R-:W-:-:S11]  /*0a00*/  ISETP.GE.AND P1, PT, R13, RZ, PT ;  /* 0x000000ff0d00720c */ /* 0x000fd60003f26270 */
[----:B------:R-:W-:Y:S01]  /*0a10*/  @P0 IMAD.MOV.U32 R9, RZ, RZ, RZ ;  /* 0x000000ffff090224 */ /* 0x000fe200078e00ff */
[----:B------:R-:W-:Y:S01]  /*0a20*/  @!P0 MOV R9, 0xffffffc0 ;  /* 0xffffffc000098802 */ /* 0x000fe20000000f00 */
[----:B------:R-:W-:Y:S01]  /*0a30*/  @!P0 FFMA R3, R3, 1.84467440737095516160e+19, RZ ;  /* 0x5f80000003038823 */ /* 0x000fe200000000ff */
[----:B------:R-:W-:-:S03]  /*0a40*/  @!P1 FFMA R12, R4, 1.84467440737095516160e+19, RZ ;  /* 0x5f800000040c9823 */ /* 0x000fc600000000ff */
[----:B------:R-:W-:-:S07]  /*0a50*/  @!P1 VIADD R9, R9, 0x40 ;  /* 0x0000004009099836 */ /* 0x000fce0000000000 */
.L_x_11:
[----:B------:R-:W-:Y:S01]  /*0a60*/  LEA R11, R10, 0xc0800000, 0x17 ;  /* 0xc08000000a0b7811 */ /* 0x000fe200078eb8ff */
[----:B------:R-:W-:Y:S03]  /*0a70*/  BSSY.RECONVERGENT B2, `(.L_x_16) ;  /* 0x0000036000027945 */ /* 0x000fe60003800200 */
[----:B------:R-:W-:Y:S01]  /*0a80*/  IADD3 R12, PT, PT, -R11, R12, RZ ;  /* 0x0000000c0b0c7210 */ /* 0x000fe20007ffe1ff */
[----:B------:R-:W-:-:S03]  /*0a90*/  VIADD R11, R15, 0xffffff81 ;  /* 0xffffff810f0b7836 */ /* 0x000fc60000000000 */
[----:B------:R0:W1:Y:S01]  /*0aa0*/  MUFU.RCP R13, R12 ;  /* 0x0000000c000d7308 */ /* 0x0000620000001000 */
[----:B------:R-:W-:Y:S01]  /*0ab0*/  FADD.FTZ R14, -R12, -RZ ;  /* 0x800000ff0c0e7221 */ /* 0x000fe20000010100 */
[C---:B------:R-:W-:Y:S01]  /*0ac0*/  IMAD R3, R11.reuse, -0x800000, R3 ;  /* 0xff8000000b037824 */ /* 0x040fe200078e0203 */
[----:B0-----:R-:W-:-:S04]  /*0ad0*/  IADD3 R12, PT, PT, R11, 0x7f, -R10 ;  /* 0x0000007f0b0c7810 */ /* 0x001fc80007ffe80a */
[----:B------:R-:W-:Y:S01]  /*0ae0*/  IADD3 R12, PT, PT, R12, R9, RZ ;  /* 0x000000090c0c7210 */ /* 0x000fe20007ffe0ff */
[----:B-1----:R-:W-:-:S04]  /*0af0*/  FFMA R16, R13, R14, 1 ;  /* 0x3f8000000d107423 */ /* 0x002fc8000000000e */
[----:B------:R-:W-:-:S04]  /*0b00*/  FFMA R18, R13, R16, R13 ;  /* 0x000000100d127223 */ /* 0x000fc8000000000d */
[----:B------:R-:W-:-:S04]  /*0b10*/  FFMA R13, R3, R18, RZ ;  /* 0x00000012030d7223 */ /* 0x000fc800000000ff */
[----:B------:R-:W-:-:S04]  /*0b20*/  FFMA R16, R14, R13, R3 ;  /* 0x0000000d0e107223 */ /* 0x000fc80000000003 */
[----:B------:R-:W-:-:S04]  /*0b30*/  FFMA R13, R18, R16, R13 ;  /* 0x00000010120d7223 */ /* 0x000fc8000000000d */
[----:B------:R-:W-:-:S04]  /*0b40*/  FFMA R14, R14, R13, R3 ;  /* 0x0000000d0e0e7223 */ /* 0x000fc80000000003 */
[----:B------:R-:W-:-:S05]  /*0b50*/  FFMA R3, R18, R14, R13 ;  /* 0x0000000e12037223 */ /* 0x000fca000000000d */
[----:B------:R-:W-:-:S04]  /*0b60*/  SHF.R.U32.HI R10, RZ, 0x17, R3 ;  /* 0x00000017ff0a7819 */ /* 0x000fc80000011603 */
[----:B------:R-:W-:-:S05]  /*0b70*/  LOP3.LUT R10, R10, 0xff, RZ, 0xc0, !PT ;  /* 0x000000ff0a0a7812 */ /* 0x000fca00078ec0ff */
[----:B------:R-:W-:-:S05]  /*0b80*/  IMAD.IADD R15, R10, 0x1, R12 ;  /* 0x000000010a0f7824 */ /* 0x000fca00078e020c */
[----:B------:R-:W-:-:S04]  /*0b90*/  IADD3 R9, PT, PT, R15, -0x1, RZ ;  /* 0xffffffff0f097810 */ /* 0x000fc80007ffe0ff */
[----:B------:R-:W-:-:S13]  /*0ba0*/  ISETP.GE.U32.AND P0, PT, R9, 0xfe, PT ;  /* 0x000000fe0900780c */ /* 0x000fda0003f06070 */
[----:B------:R-:W-:Y:S05]  /*0bb0*/  @!P0 BRA `(.L_x_17) ;  /* 0x0000000000808947 */ /* 0x000fea0003800000 */
[----:B------:R-:W-:-:S13]  /*0bc0*/  ISETP.GT.AND P0, PT, R15, 0xfe, PT ;  /* 0x000000fe0f00780c */ /* 0x000fda0003f04270 */
[----:B------:R-:W-:Y:S05]  /*0bd0*/  @P0 BRA `(.L_x_18) ;  /* 0x00000000006c0947 */ /* 0x000fea0003800000 */
[----:B------:R-:W-:-:S13]  /*0be0*/  ISETP.GE.AND P0, PT, R15, 0x1, PT ;  /* 0x000000010f00780c */ /* 0x000fda0003f06270 */
[----:B------:R-:W-:Y:S05]  /*0bf0*/  @P0 BRA `(.L_x_19) ;  /* 0x0000000000740947 */ /* 0x000fea0003800000 */
[----:B------:R-:W-:Y:S02]  /*0c00*/  ISETP.GE.AND P0, PT, R15, -0x18, PT ;  /* 0xffffffe80f00780c */ /* 0x000fe40003f06270 */
[----:B------:R-:W-:-:S11]  /*0c10*/  LOP3.LUT R3, R3, 0x80000000, RZ, 0xc0, !PT ;  /* 0x8000000003037812 */ /* 0x000fd600078ec0ff */
[----:B------:R-:W-:Y:S05]  /*0c20*/  @!P0 BRA `(.L_x_19) ;  /* 0x0000000000688947 */ /* 0x000fea0003800000 */
[CCC-:B------:R-:W-:Y:S01]  /*0c30*/  FFMA.RZ R9, R18.reuse, R14.reuse, R13.reuse ;  /* 0x0000000e12097223 */ /* 0x1c0fe2000000c00d */
[C---:B------:R-:W-:Y:S02]  /*0c40*/  VIADD R12, R15.reuse, 0x20 ;  /* 0x000000200f0c7836 */ /* 0x040fe40000000000 */
[CCC-:B------:R-:W-:Y:S01]  /*0c50*/  FFMA.RM R10, R18.reuse, R14.reuse, R13.reuse ;  /* 0x0000000e120a7223 */ /* 0x1c0fe2000000400d */
[----:B------:R-:W-:Y:S02]  /*0c60*/  ISETP.NE.AND P2, PT, R15, RZ, PT ;  /* 0x000000ff0f00720c */ /* 0x000fe40003f45270 */
[----:B------:R-:W-:Y:S01]  /*0c70*/  LOP3.LUT R11, R9, 0x7fffff, RZ, 0xc0, !PT ;  /* 0x007fffff090b7812 */ /* 0x000fe200078ec0ff */
[----:B------:R-:W-:Y:S01]  /*0c80*/  FFMA.RP R9, R18, R14, R13 ;  /* 0x0000000e12097223 */ /* 0x000fe2000000800d */
[----:B------:R-:W-:Y:S02]  /*0c90*/  ISETP.NE.AND P1, PT, R15, RZ, PT ;  /* 0x000000ff0f00720c */ /* 0x000fe40003f25270 */
[----:B------:R-:W-:-:S02]  /*0ca0*/  LOP3.LUT R11, R11, 0x800000, RZ, 0xfc, !PT ;  /* 0x008000000b0b7812 */ /* 0x000fc400078efcff */
[----:B------:R-:W-:Y:S02]  /*0cb0*/  IADD3 R13, PT, PT, -R15, RZ, RZ ;  /* 0x000000ff0f0d7210 */ /* 0x000fe40007ffe1ff */
[----:B------:R-:W-:Y:S02]  /*0cc0*/  SHF.L.U32 R12, R11, R12, RZ ;  /* 0x0000000c0b0c7219 */ /* 0x000fe400000006ff */
[----:B------:R-:W-:Y:S02]  /*0cd0*/  FSETP.NEU.FTZ.AND P0, PT, R9, R10, PT ;  /* 0x0000000a0900720b */ /* 0x000fe40003f1d000 */
[----:B------:R-:W-:Y:S02]  /*0ce0*/  SEL R10, R13, RZ, P2 ;  /* 0x000000ff0d0a7207 */ /* 0x000fe40001000000 */
[----:B------:R-:W-:Y:S02]  /*0cf0*/  ISETP.NE.AND P1, PT, R12, RZ, P1 ;  /* 0x000000ff0c00720c */ /* 0x000fe40000f25270 */
[----:B------:R-:W-:-:S02]  /*0d00*/  SHF.R.U32.HI R10, RZ, R10, R11 ;  /* 0x0000000aff0a7219 */ /* 0x000fc4000001160b */
[----:B------:R-:W-:Y:S02]  /*0d10*/  PLOP3.LUT P0, PT, P0, P1, PT, 0xf8, 0x8f ;  /* 0x00000000008f781c */ /* 0x000fe40000703f70 */
[----:B------:R-:W-:Y:S02]  /*0d20*/  SHF.R.U32.HI R12, RZ, 0x1, R10 ;  /* 0x00000001ff0c7819 */ /* 0x000fe4000001160a */
[----:B------:R-:W-:-:S04]  /*0d30*/  SEL R9, RZ, 0x1, !P0 ;  /* 0x00000001ff097807 */ /* 0x000fc80004000000 */
[----:B------:R-:W-:-:S04]  /*0d40*/  LOP3.LUT R9, R9, 0x1, R12, 0xf8, !PT ;  /* 0x0000000109097812 */ /* 0x000fc800078ef80c */
[----:B------:R-:W-:-:S05]  /*0d50*/  LOP3.LUT R9, R9, R10, RZ, 0xc0, !PT ;  /* 0x0000000a09097212 */ /* 0x000fca00078ec0ff */
[----:B------:R-:W-:-:S05]  /*0d60*/  IMAD.IADD R12, R12, 0x1, R9 ;  /* 0x000000010c0c7824 */ /* 0x000fca00078e0209 */
[----:B------:R-:W-:Y:S01]  /*0d70*/  LOP3.LUT R3, R12, R3, RZ, 0xfc, !PT ;  /* 0x000000030c037212 */ /* 0x000fe200078efcff */
[----:B------:R-:W-:Y:S06]  /*0d80*/  BRA `(.L_x_19) ;  /* 0x0000000000107947 */ /* 0x000fec0003800000 */
.L_x_18:
[----:B------:R-:W-:-:S04]  /*0d90*/  LOP3.LUT R3, R3, 0x80000000, RZ, 0xc0, !PT ;  /* 0x8000000003037812 */ /* 0x000fc800078ec0ff */
[----:B------:R-:W-:Y:S01]  /*0da0*/  LOP3.LUT R3, R3, 0x7f800000, RZ, 0xfc, !PT ;  /* 0x7f80000003037812 */ /* 0x000fe200078efcff */
[----:B------:R-:W-:Y:S06]  /*0db0*/  BRA `(.L_x_19) ;  /* 0x0000000000047947 */ /* 0x000fec0003800000 */
.L_x_17:
[----:B------:R-:W-:-:S07]  /*0dc0*/  LEA R3, R12, R3, 0x17 ;  /* 0x000000030c037211 */ /* 0x000fce00078eb8ff */
.L_x_19:
[----:B------:R-:W-:Y:S05]  /*0dd0*/  BSYNC.RECONVERGENT B2 ;  /* 0x0000000000027941 */ /* 0x000fea0003800200 */
.L_x_16:
[----:B------:R-:W-:Y:S05]  /*0de0*/  BRA `(.L_x_20) ;  /* 0x0000000000207947 */ /* 0x000fea0003800000 */
.L_x_15:
[----:B------:R-:W-:-:S04]  /*0df0*/  LOP3.LUT R3, R12, 0x80000000, R3, 0x48, !PT ;  /* 0x800000000c037812 */ /* 0x000fc800078e4803 */
[----:B------:R-:W-:Y:S01]  /*0e00*/  LOP3.LUT R3, R3, 0x7f800000, RZ, 0xfc, !PT ;  /* 0x7f80000003037812 */ /* 0x000fe200078efcff */
[----:B------:R-:W-:Y:S06]  /*0e10*/  BRA `(.L_x_20) ;  /* 0x0000000000147947 */ /* 0x000fec0003800000 */
.L_x_14:
[----:B------:R-:W-:Y:S01]  /*0e20*/  LOP3.LUT R3, R12, 0x80000000, R3, 0x48, !PT ;  /* 0x800000000c037812 */ /* 0x000fe200078e4803 */
[----:B------:R-:W-:Y:S06]  /*0e30*/  BRA `(.L_x_20) ;  /* 0x00000000000c7947 */ /* 0x000fec0003800000 */
.L_x_13:
[----:B------:R-:W0:Y:S01]  /*0e40*/  MUFU.RSQ R3, -QNAN ;  /* 0xffc0000000037908 */ /* 0x000e220000001400 */
[----:B------:R-:W-:Y:S05]  /*0e50*/  BRA `(.L_x_20) ;  /* 0x0000000000047947 */ /* 0x000fea0003800000 */
.L_x_12:
[----:B------:R-:W-:-:S07]  /*0e60*/  FADD.FTZ R3, R3, R4 ;  /* 0x0000000403037221 */ /* 0x000fce0000010000 */
.L_x_20:
[----:B------:R-:W-:Y:S05]  /*0e70*/  BSYNC.RECONVERGENT B1 ;  /* 0x0000000000017941 */ /* 0x000fea0003800200 */
.L_x_10:
[----:B------:R-:W-:-:S04]  /*0e80*/  IMAD.MOV.U32 R9, RZ, RZ, 0x0 ;  /* 0x00000000ff097424 */ /* 0x000fc800078e00ff */
[----:B0-----:R-:W-:Y:S05]  /*0e90*/  RET.REL.NODEC R8 `(_Z30compute_surface_tension_kernelPKfS0_S0_S0_S0_S0_Pfiiif) ;  /* 0xfffffff008587950 */ /* 0x001fea0003c3ffff */
.L_x_21:
[----:B------:R-:W-:-:S00]  /*0ea0*/  BRA `(.L_x_21) ;  /* 0xfffffffc00fc7947 */ /* 0x000fc0000383ffff */
[----:B------:R-:W-:-:S00]  /*0eb0*/  NOP ;  /* 0x0000000000007918 */ /* 0x000fc00000000000 */
        /* <DEDUP_REMOVED lines=12> */
.L_x_212:


//--------------------- .text._Z24compute_curvature_kernelPKfPfS0_S0_S0_iii --------------------------
	.section	.text._Z24compute_curvature_kernelPKfPfS0_S0_S0_iii,"ax",@progbits
	.align	128
        .global         _Z24compute_curvature_kernelPKfPfS0_S0_S0_iii
        .type           _Z24compute_curvature_kernelPKfPfS0_S0_S0_iii,@function
        .size           _Z24compute_curvature_kernelPKfPfS0_S0_S0_iii,(.L_x_214 - _Z24compute_curvature_kernelPKfPfS0_S0_S0_iii)
        .other          _Z24compute_curvature_kernelPKfPfS0_S0_S0_iii,@"STO_CUDA_ENTRY STV_DEFAULT"
_Z24compute_curvature_kernelPKfPfS0_S0_S0_iii:
.text._Z24compute_curvature_kernelPKfPfS0_S0_S0_iii:
        /* <DEDUP_REMOVED lines=8> */
[----:B------:R-:W0:Y:S01]  /*0080*/  LDC R0, c[0x0][0x364] ;  /* 0x0000d900ff007b82 */ /* 0x000e220000000800 */
[----:B--2---:R-:W-:-:S07]  /*0090*/  UIADD3 UR4, UPT, UPT, UR4, -0x1, URZ ;  /* 0xffffffff04047890 */ /* 0x004fce000fffe0ff */
[----:B------:R-:W1:Y:S08]  /*00a0*/  S2UR UR6, SR_CTAID.X ;  /* 0x00000000000679c3 */ /* 0x000e700000002500 */
[----:B------:R-:W4:Y:S08]  /*00b0*/  S2UR UR8, SR_CTAID.Z ;  /* 0x00000000000879c3 */ /* 0x000f300000002700 */
[----:B------:R-:W4:Y:S01]  /*00c0*/  LDC R4, c[0x0][0x368] ;  /* 0x0000da00ff047b82 */ /* 0x000f220000000800 */
[----:B0-----:R-:W-:-:S05]  /*00d0*/  IMAD R0, R0, UR7, R5 ;  /* 0x0000000700007c24 */ /* 0x001fca000f8e0205 */
[----:B------:R-:W-:Y:S01]  /*00e0*/  IADD3 R0, PT, PT, R0, 0x1, RZ ;  /* 0x0000000100007810 */ /* 0x000fe20007ffe0ff */
[----:B-1----:R-:W-:Y:S01]  /*00f0*/  IMAD R3, R3, UR6, R2 ;  /* 0x0000000603037c24 */ /* 0x002fe2000f8e0202 */
[----:B------:R-:W-:-:S04]  /*0100*/  UIADD3 UR6, UPT, UPT, UR5, -0x1, URZ ;  /* 0xffffffff05067890 */ /* 0x000fc8000fffe0ff */
[----:B------:R-:W-:Y:S02]  /*0110*/  IADD3 R5, PT, PT, R3, 0x1, RZ ;  /* 0x0000000103057810 */ /* 0x000fe40007ffe0ff */
[----:B------:R-:W-:Y:S01]  /*0120*/  ISETP.GE.AND P0, PT, R0, UR6, PT ;  /* 0x0000000600007c0c */ /* 0x000fe2000bf06270 */
[----:B---3--:R-:W-:-:S03]  /*0130*/  UIADD3 UR6, UPT, UPT, UR9, -0x1, URZ ;  /* 0xffffffff09067890 */ /* 0x008fc6000fffe0ff */
[----:B------:R-:W-:Y:S01]  /*0140*/  ISETP.GE.OR P0, PT, R5, UR4, P0 ;  /* 0x0000000405007c0c */ /* 0x000fe20008706670 */
[----:B----4-:R-:W-:-:S05]  /*0150*/  IMAD R2, R4, UR8, R7 ;  /* 0x0000000804027c24 */ /* 0x010fca000f8e0207 */
[----:B------:R-:W-:-:S04]  /*0160*/  IADD3 R3, PT, PT, R2, 0x1, RZ ;  /* 0x0000000102037810 */ /* 0x000fc80007ffe0ff */
[----:B------:R-:W-:-:S13]  /*0170*/  ISETP.GE.OR P0, PT, R3, UR6, P0 ;  /* 0x0000000603007c0c */ /* 0x000fda0008706670 */
[----:B------:R-:W-:Y:S05]  /*0180*/  @P0 EXIT ;  /* 0x000000000000094d */ /* 0x000fea0003800000 */
[----:B------:R-:W-:Y:S01]  /*0190*/  IMAD R5, R5, UR5, RZ ;  /* 0x0000000505057c24 */ /* 0x000fe2000f8e02ff */
[----:B------:R-:W0:Y:S04]  /*01a0*/  LDCU.128 UR12, c[0x0][0x390] ;  /* 0x00007200ff0c77ac */ /* 0x000e280008000c00 */
[----:B------:R-:W-:Y:S01]  /*01b0*/  IADD3 R7, PT, PT, R0, R5, RZ ;  /* 0x0000000500077210 */ /* 0x000fe20007ffe0ff */
[----:B------:R-:W1:Y:S04]  /*01c0*/  LDCU.64 UR6, c[0x0][0x3a0] ;  /* 0x00007400ff0677ac */ /* 0x000e680008000a00 */
[----:B------:R-:W-:Y:S01]  /*01d0*/  IMAD R7, R7, UR9, RZ ;  /* 0x0000000907077c24 */ /* 0x000fe2000f8e02ff */
[----:B------:R-:W2:Y:S04]  /*01e0*/  LDCU.64 UR4, c[0x0][0x358] ;  /* 0x00006b00ff0477ac */ /* 0x000ea80008000a00 */
[----:B------:R-:W-:-:S04]  /*01f0*/  IADD3 R4, P0, PT, R2, R7, RZ ;  /* 0x0000000702047210 */ /* 0x000fc80007f1e0ff */
[----:B------:R-:W-:Y:S01]  /*0200*/  LEA.HI.X.SX32 R11, R7, RZ, 0x1, P0 ;  /* 0x000000ff070b7211 */ /* 0x000fe200000f0eff */
[----:B------:R-:W-:-:S03]  /*0210*/  IMAD.SHL.U32 R9, R4, 0x4, RZ ;  /* 0x0000000404097824 */ /* 0x000fc600078e00ff */
[----:B------:R-:W-:Y:S02]  /*0220*/  SHF.L.U64.HI R4, R4, 0x2, R11 ;  /* 0x0000000204047819 */ /* 0x000fe4000001020b */
[C---:B0-----:R-:W-:Y:S02]  /*0230*/  IADD3 R10, P1, PT, R9.reuse, UR14, RZ ;  /* 0x0000000e090a7c10 */ /* 0x041fe4000ff3e0ff */
[C---:B------:R-:W-:Y:S02]  /*0240*/  IADD3 R12, P0, PT, R9.reuse, UR12, RZ ;  /* 0x0000000c090c7c10 */ /* 0x040fe4000ff1e0ff */
[C---:B------:R-:W-:Y:S02]  /*0250*/  IADD3.X R11, PT, PT, R4.reuse, UR15, RZ, P1, !PT ;  /* 0x0000000f040b7c10 */ /* 0x040fe40008ffe4ff */
[C---:B------:R-:W-:Y:S02]  /*0260*/  IADD3.X R13, PT, PT, R4.reuse, UR13, RZ, P0, !PT ;  /* 0x0000000d040d7c10 */ /* 0x040fe400087fe4ff */
[----:B-1----:R-:W-:Y:S01]  /*0270*/  IADD3 R14, P0, PT, R9, UR6, RZ ;  /* 0x00000006090e7c10 */ /* 0x002fe2000ff1e0ff */
[----:B--2---:R-:W2:Y:S03]  /*0280*/  LDG.E R8, desc[UR4][R10.64+0x4] ;  /* 0x000004040a087981 */ /* 0x004ea6000c1e1900 */
[----:B------:R-:W-:Y:S01]  /*0290*/  IADD3.X R15, PT, PT, R4, UR7, RZ, P0, !PT ;  /* 0x00000007040f7c10 */ /* 0x000fe200087fe4ff */
[----:B------:R-:W3:Y:S04]  /*02a0*/  LDG.E R6, desc[UR4][R12.64+0x4] ;  /* 0x000004040c067981 */ /* 0x000ee8000c1e1900 */
[----:B------:R-:W4:Y:S01]  /*02b0*/  LDG.E R16, desc[UR4][R14.64+0x4] ;  /* 0x000004040e107981 */ /* 0x000f22000c1e1900 */
[----:B------:R-:W-:Y:S01]  /*02c0*/  BSSY.RECONVERGENT B0, `(.L_x_22) ;  /* 0x000000f000007945 */ /* 0x000fe20003800200 */
[----:B--2---:R-:W-:-:S04]  /*02d0*/  FMUL R17, R8, R8 ;  /* 0x0000000808117220 */ /* 0x004fc80000400000 */
[----:B---3--:R-:W-:-:S04]  /*02e0*/  FFMA R17, R6, R6, R17 ;  /* 0x0000000606117223 */ /* 0x008fc80000000011 */
[----:B----4-:R-:W-:-:S04]  /*02f0*/  FFMA R16, R16, R16, R17 ;  /* 0x0000001010107223 */ /* 0x010fc80000000011 */
[----:B------:R0:W1:Y:S01]  /*0300*/  MUFU.RSQ R17, R16 ;  /* 0x0000001000117308 */ /* 0x0000620000001400 */
[----:B------:R-:W-:-:S04]  /*0310*/  IADD3 R6, PT, PT, R16, -0xd000000, RZ ;  /* 0xf300000010067810 */ /* 0x000fc80007ffe0ff */
[----:B------:R-:W-:-:S13]  /*0320*/  ISETP.GT.U32.AND P0, PT, R6, 0x727fffff, PT ;  /* 0x727fffff0600780c */ /* 0x000fda0003f04070 */
[----:B01----:R-:W-:Y:S05]  /*0330*/  @!P0 BRA `(.L_x_23) ;  /* 0x00000000000c8947 */ /* 0x003fea0003800000 */
[----:B------:R-:W-:-:S07]  /*0340*/  MOV R19, 0x360 ;  /* 0x0000036000137802 */ /* 0x000fce0000000f00 */
[----:B------:R-:W-:Y:S05]  /*0350*/  CALL.REL.NOINC `($__internal_2_$__cuda_sm20_sqrt_rn_f32_slowpath) ;  /* 0x0000001000747944 */ /* 0x000fea0003c00000 */
[----:B------:R-:W-:Y:S05]  /*0360*/  BRA `(.L_x_24) ;  /* 0x0000000000107947 */ /* 0x000fea0003800000 */
.L_x_23:
[----:B------:R-:W-:Y:S01]  /*0370*/  FMUL.FTZ R21, R16, R17 ;  /* 0x0000001110157220 */ /* 0x000fe20000410000 */
[----:B------:R-:W-:-:S03]  /*0380*/  FMUL.FTZ R17, R17, 0.5 ;  /* 0x3f00000011117820 */ /* 0x000fc60000410000 */
[----:B------:R-:W-:-:S04]  /*0390*/  FFMA R16, -R21, R21, R16 ;  /* 0x0000001515107223 */ /* 0x000fc80000000110 */
[----:B------:R-:W-:-:S07]  /*03a0*/  FFMA R21, R16, R17, R21 ;  /* 0x0000001110157223 */ /* 0x000fce0000000015 */
.L_x_24:
[----:B------:R-:W-:Y:S05]  /*03b0*/  BSYNC.RECONVERGENT B0 ;  /* 0x0000000000007941 */ /* 0x000fea0003800200 */
.L_x_22:
[----:B------:R-:W-:-:S13]  /*03c0*/  FSETP.GEU.AND P0, PT, R21, 9.9999999747524270788e-07, PT ;  /* 0x358637bd1500780b */ /* 0x000fda0003f0e000 */
[----:B------:R-:W0:Y:S02]  /*03d0*/  @!P0 LDC.64 R16, c[0x0][0x388] ;  /* 0x0000e200ff108b82 */ /* 0x000e240000000a00 */
[----:B0-----:R-:W-:-:S04]  /*03e0*/  @!P0 IADD3 R16, P1, PT, R9, R16, RZ ;  /* 0x0000001009108210 */ /* 0x001fc80007f3e0ff */
[----:B------:R-:W-:-:S05]  /*03f0*/  @!P0 IADD3.X R17, PT, PT, R4, R17, RZ, P1, !PT ;  /* 0x0000001104118210 */ /* 0x000fca0000ffe4ff */
[----:B------:R0:W-:Y:S01]  /*0400*/  @!P0 STG.E desc[UR4][R16.64+0x4], RZ ;  /* 0x000004ff10008986 */ /* 0x0001e2000c101904 */
[----:B------:R-:W-:Y:S05]  /*0410*/  @!P0 EXIT ;  /* 0x000000000000894d */ /* 0x000fea0003800000 */
[----:B------:R-:W1:Y:S01]  /*0420*/  LDCU UR6, c[0x0][0x3ac] ;  /* 0x00007580ff0677ac */ /* 0x000e620008000800 */
[----:B0-----:R-:W0:Y:S01]  /*0430*/  LDC.64 R16, c[0x0][0x398] ;  /* 0x0000e600ff107b82 */ /* 0x001e220000000a00 */
[----:B------:R-:W2:Y:S07]  /*0440*/  LDCU UR7, c[0x0][0x3b0] ;  /* 0x00007600ff0777ac */ /* 0x000eae0008000800 */
[----:B------:R-:W3:Y:S08]  /*0450*/  LDC.64 R18, c[0x0][0x390] ;  /* 0x0000e400ff127b82 */ /* 0x000ef00000000a00 */
[----:B------:R-:W4:Y:S01]  /*0460*/  LDC.64 R20, c[0x0][0x3a0] ;  /* 0x0000e800ff147b82 */ /* 0x000f220000000a00 */
[----:B-1----:R-:W-:Y:S01]  /*0470*/  IADD3 R23, PT, PT, R5, UR6, RZ ;  /* 0x0000000605177c10 */ /* 0x002fe2000fffe0ff */
[----:B--2---:R-:W-:-:S04]  /*0480*/  IMAD R6, R0, UR7, R3 ;  /* 0x0000000700067c24 */ /* 0x004fc8000f8e0203 */
[----:B------:R-:W-:-:S04]  /*0490*/  IMAD R25, R23, UR7, R6 ;  /* 0x0000000717197c24 */ /* 0x000fc8000f8e0206 */
[----:B0-----:R-:W-:-:S04]  /*04a0*/  IMAD.WIDE R16, R25, 0x4, R16 ;  /* 0x0000000419107825 */ /* 0x001fc800078e0210 */
[C---:B---3--:R-:W-:Y:S02]  /*04b0*/  IMAD.WIDE R18, R25.reuse, 0x4, R18 ;  /* 0x0000000419127825 */ /* 0x048fe400078e0212 */
[----:B------:R-:W2:Y:S04]  /*04c0*/  LDG.E R16, desc[UR4][R16.64] ;  /* 0x0000000410107981 */ /* 0x000ea8000c1e1900 */
[----:B------:R-:W3:Y:S01]  /*04d0*/  LDG.E R18, desc[UR4][R18.64] ;  /* 0x0000000412127981 */ /* 0x000ee2000c1e1900 */
[----:B----4-:R-:W-:-:S06]  /*04e0*/  IMAD.WIDE R20, R25, 0x4, R20 ;  /* 0x0000000419147825 */ /* 0x010fcc00078e0214 */
[----:B------:R-:W4:Y:S01]  /*04f0*/  LDG.E R20, desc[UR4][R20.64] ;  /* 0x0000000414147981 */ /* 0x000f22000c1e1900 */
[----:B------:R-:W-:Y:S01]  /*0500*/  BSSY.RECONVERGENT B0, `(.L_x_25) ;  /* 0x0000010000007945 */ /* 0x000fe20003800200 */
[----:B--2---:R-:W-:-:S04]  /*0510*/  FMUL R25, R16, R16 ;  /* 0x0000001010197220 */ /* 0x004fc80000400000 */
[----:B---3--:R-:W-:-:S04]  /*0520*/  FFMA R25, R18, R18, R25 ;  /* 0x0000001212197223 */ /* 0x008fc80000000019 */
[----:B----4-:R-:W-:-:S05]  /*0530*/  FFMA R25, R20, R20, R25 ;  /* 0x0000001414197223 */ /* 0x010fca0000000019 */
[----:B------:R-:W-:Y:S01]  /*0540*/  IADD3 R22, PT, PT, R25, -0xd000000, RZ ;  /* 0xf300000019167810 */ /* 0x000fe20007ffe0ff */
[----:B------:R0:W1:Y:S03]  /*0550*/  MUFU.RSQ R8, R25 ;  /* 0x0000001900087308 */ /* 0x0000660000001400 */
[----:B------:R-:W-:-:S13]  /*0560*/  ISETP.GT.U32.AND P0, PT, R22, 0x727fffff, PT ;  /* 0x727fffff1600780c */ /* 0x000fda0003f04070 */
[----:B0-----:R-:W-:Y:S05]  /*0570*/  @!P0 BRA `(.L_x_26) ;  /* 0x0000000000108947 */ /* 0x001fea0003800000 */
[----:B------:R-:W-:Y:S01]  /*0580*/  IMAD.MOV.U32 R16, RZ, RZ, R25 ;  /* 0x000000ffff107224 */ /* 0x000fe200078e0019 */
[----:B------:R-:W-:-:S07]  /*0590*/  MOV R19, 0x5b0 ;  /* 0x000005b000137802 */ /* 0x000fce0000000f00 */
[----:B-1----:R-:W-:Y:S05]  /*05a0*/  CALL.REL.NOINC `($__internal_2_$__cuda_sm20_sqrt_rn_f32_slowpath) ;  /* 0x0000000c00e07944 */ /* 0x002fea0003c00000 */
[----:B------:R-:W-:Y:S05]  /*05b0*/  BRA `(.L_x_27) ;  /* 0x0000000000107947 */ /* 0x000fea0003800000 */
.L_x_26:
[----:B-1----:R-:W-:Y:S01]  /*05c0*/  FMUL.FTZ R16, R25, R8 ;  /* 0x0000000819107220 */ /* 0x002fe20000410000 */
[----:B------:R-:W-:-:S03]  /*05d0*/  FMUL.FTZ R8, R8, 0.5 ;  /* 0x3f00000008087820 */ /* 0x000fc60000410000 */
[----:B------:R-:W-:-:S04]  /*05e0*/  FFMA R21, -R16, R16, R25 ;  /* 0x0000001010157223 */ /* 0x000fc80000000119 */
[----:B------:R-:W-:-:S07]  /*05f0*/  FFMA R21, R21, R8, R16 ;  /* 0x0000000815157223 */ /* 0x000fce0000000010 */
.L_x_27:
[----:B------:R-:W-:Y:S05]  /*0600*/  BSYNC.RECONVERGENT B0 ;  /* 0x0000000000007941 */ /* 0x000fea0003800200 */
.L_x_25:
        /* <DEDUP_REMOVED lines=10> */
[----:B------:R-:W-:Y:S02]  /*06b0*/  MOV R17, R18 ;  /* 0x0000001200117202 */ /* 0x000fe40000000f00 */
[----:B------:R-:W-:Y:S02]  /*06c0*/  MOV R16, R21 ;  /* 0x0000001500107202 */ /* 0x000fe40000000f00 */
[----:B------:R-:W-:-:S07]  /*06d0*/  MOV R19, 0x6f0 ;  /* 0x000006f000137802 */ /* 0x000fce0000000f00 */
[----:B------:R-:W-:Y:S05]  /*06e0*/  CALL.REL.NOINC `($__internal_3_$__cuda_sm3x_div_rn_noftz_f32_slowpath) ;  /* 0x0000000c00e87944 */ /* 0x000fea0003c00000 */
[----:B------:R-:W-:-:S07]  /*06f0*/  MOV R8, R18 ;  /* 0x0000001200087202 */ /* 0x000fce0000000f00 */
.L_x_29:
[----:B------:R-:W-:Y:S05]  /*0700*/  BSYNC.RECONVERGENT B0 ;  /* 0x0000000000007941 */ /* 0x000fea0003800200 */
.L_x_28:
[----:B------:R-:W0:Y:S01]  /*0710*/  LDCU UR6, c[0x0][0x3ac] ;  /* 0x00007580ff0677ac */ /* 0x000e220008000800 */
[----:B------:R-:W1:Y:S01]  /*0720*/  LDC.64 R20, c[0x0][0x398] ;  /* 0x0000e600ff147b82 */ /* 0x000e620000000a00 */
[----:B------:R-:W2:Y:S07]  /*0730*/  LDCU UR7, c[0x0][0x3b0] ;  /* 0x00007600ff0777ac */ /* 0x000eae0008000800 */
[----:B------:R-:W3:Y:S08]  /*0740*/  LDC.64 R18, c[0x0][0x390] ;  /* 0x0000e400ff127b82 */ /* 0x000ef00000000a00 */
[----:B------:R-:W4:Y:S01]  /*0750*/  LDC.64 R16, c[0x0][0x3a0] ;  /* 0x0000e800ff107b82 */ /* 0x000f220000000a00 */
[----:B0-----:R-:W-:-:S05]  /*0760*/  IADD3 R22, PT, PT, RZ, -UR6, RZ ;  /* 0x80000006ff167c10 */ /* 0x001fca000fffe0ff */
[----:B------:R-:W-:-:S04]  /*0770*/  IMAD R23, R22, 0x2, R23 ;  /* 0x0000000216177824 */ /* 0x000fc800078e0217 */
[----:B--2---:R-:W-:-:S04]  /*0780*/  IMAD R23, R23, UR7, R6 ;  /* 0x0000000717177c24 */ /* 0x004fc8000f8e0206 */
[----:B-1----:R-:W-:-:S04]  /*0790*/  IMAD.WIDE R20, R23, 0x4, R20 ;  /* 0x0000000417147825 */ /* 0x002fc800078e0214 */
[C---:B---3--:R-:W-:Y:S02]  /*07a0*/  IMAD.WIDE R18, R23.reuse, 0x4, R18 ;  /* 0x0000000417127825 */ /* 0x048fe400078e0212 */
[----:B------:R-:W2:Y:S02]  /*07b0*/  LDG.E R20, desc[UR4][R20.64] ;  /* 0x0000000414147981 */ /* 0x000ea4000c1e1900 */
[----:B----4-:R-:W-:Y:S02]  /*07c0*/  IMAD.WIDE R16, R23, 0x4, R16 ;  /* 0x0000000417107825 */ /* 0x010fe400078e0210 */
        /* <DEDUP_REMOVED lines=13> */
.L_x_31:
[----:B------:R-:W-:Y:S01]  /*08a0*/  FMUL.FTZ R21, R16, R23 ;  /* 0x0000001710157220 */ /* 0x000fe20000410000 */
[----:B------:R-:W-:-:S03]  /*08b0*/  FMUL.FTZ R23, R23, 0.5 ;  /* 0x3f00000017177820 */ /* 0x000fc60000410000 */
[----:B------:R-:W-:-:S04]  /*08c0*/  FFMA R16, -R21, R21, R16 ;  /* 0x0000001515107223 */ /* 0x000fc80000000110 */
[----:B------:R-:W-:-:S07]  /*08d0*/  FFMA R21, R16, R23, R21 ;  /* 0x0000001710157223 */ /* 0x000fce0000000015 */
.L_x_32:
[----:B------:R-:W-:Y:S05]  /*08e0*/  BSYNC.RECONVERGENT B0 ;  /* 0x0000000000007941 */ /* 0x000fea0003800200 */
.L_x_30:
        /* <DEDUP_REMOVED lines=15> */
.L_x_34:
[----:B------:R-:W-:Y:S05]  /*09e0*/  BSYNC.RECONVERGENT B0 ;  /* 0x0000000000007941 */ /* 0x000fea0003800200 */
.L_x_33:
[----:B------:R-:W0:Y:S08]  /*09f0*/  LDC R25, c[0x0][0x3b0] ;  /* 0x0000ec00ff197b82 */ /* 0x000e300000000800 */
[----:B------:R-:W1:Y:S08]  /*0a00*/  LDC.64 R16, c[0x0][0x390] ;  /* 0x0000e400ff107b82 */ /* 0x000e700000000a00 */
[----:B------:R-:W2:Y:S08]  /*0a10*/  LDC.64 R18, c[0x0][0x398] ;  /* 0x0000e600ff127b82 */ /* 0x000eb00000000a00 */
[----:B------:R-:W3:Y:S01]  /*0a20*/  LDC.64 R20, c[0x0][0x3a0] ;  /* 0x0000e800ff147b82 */ /* 0x000ee20000000a00 */
[----:B0-----:R-:W-:-:S04]  /*0a30*/  IMAD.IADD R6, R6, 0x1, R25 ;  /* 0x0000000106067824 */ /* 0x001fc800078e0219 */
[----:B------:R-:W-:-:S04]  /*0a40*/  IMAD R27, R5, R25, R6 ;  /* 0x00000019051b7224 */ /* 0x000fc800078e0206 */
[----:B-1----:R-:W-:-:S06]  /*0a50*/  IMAD.WIDE R16, R27, 0x4, R16 ;  /* 0x000000041b107825 */ /* 0x002fcc00078e0210 */
[----:B------:R-:W4:Y:S01]  /*0a60*/  LDG.E R16, desc[UR4][R16.64] ;  /* 0x0000000410107981 */ /* 0x000f22000c1e1900 */
[----:B--2---:R-:W-:-:S06]  /*0a70*/  IMAD.WIDE R18, R27, 0x4, R18 ;  /* 0x000000041b127825 */ /* 0x004fcc00078e0212 */
[----:B------:R-:W2:Y:S01]  /*0a80*/  LDG.E R18, desc[UR4][R18.64] ;  /* 0x0000000412127981 */ /* 0x000ea2000c1e1900 */
[----:B---3--:R-:W-:-:S06]  /*0a90*/  IMAD.WIDE R20, R27, 0x4, R20 ;  /* 0x000000041b147825 */ /* 0x008fcc00078e0214 */
[----:B------:R-:W3:Y:S01]  /*0aa0*/  LDG.E R20, desc[UR4][R20.64] ;  /* 0x0000000414147981 */ /* 0x000ee2000c1e1900 */
[----:B------:R-:W-:Y:S01]  /*0ab0*/  BSSY.RECONVERGENT B0, `(.L_x_35) ;  /* 0x0000012000007945 */ /* 0x000fe20003800200 */
[----:B------:R-:W-:Y:S01]  /*0ac0*/  FADD R8, -R23, R8 ;  /* 0x0000000817087221 */ /* 0x000fe20000000100 */
[----:B------:R-:W-:Y:S02]  /*0ad0*/  IMAD R25, R0, R25, R25 ;  /* 0x0000001900197224 */ /* 0x000fe400078e0219 */
[----:B----4-:R-:W-:-:S04]  /*0ae0*/  FMUL R27, R16, R16 ;  /* 0x00000010101b7220 */ /* 0x010fc80000400000 */
[----:B--2---:R-:W-:-:S04]  /*0af0*/  FFMA R27, R18, R18, R27 ;  /* 0x00000012121b7223 */ /* 0x004fc8000000001b */
[----:B---3--:R-:W-:-:S05]  /*0b00*/  FFMA R27, R20, R20, R27 ;  /* 0x00000014141b7223 */ /* 0x008fca000000001b */
[----:B------:R-:W-:Y:S01]  /*0b10*/  IADD3 R22, PT, PT, R27, -0xd000000, RZ ;  /* 0xf30000001b167810 */ /* 0x000fe20007ffe0ff */
[----:B------:R0:W1:Y:S03]  /*0b20*/  MUFU.RSQ R6, R27 ;  /* 0x0000001b00067308 */ /* 0x0000660000001400 */
[----:B------:R-:W-:-:S13]  /*0b30*/  ISETP.GT.U32.AND P0, PT, R22, 0x727fffff, PT ;  /* 0x727fffff1600780c */ /* 0x000fda0003f04070 */
[----:B0-----:R-:W-:Y:S05]  /*0b40*/  @!P0 BRA `(.L_x_36) ;  /* 0x0000000000108947 */ /* 0x001fea0003800000 */
[----:B------:R-:W-:Y:S02]  /*0b50*/  MOV R16, R27 ;  /* 0x0000001b00107202 */ /* 0x000fe40000000f00 */
[----:B------:R-:W-:-:S07]  /*0b60*/  MOV R19, 0xb80 ;  /* 0x00000b8000137802 */ /* 0x000fce0000000f00 */
[----:B-1----:R-:W-:Y:S05]  /*0b70*/  CALL.REL.NOINC `($__internal_2_$__cuda_sm20_sqrt_rn_f32_slowpath) ;  /* 0x00000008006c7944 */ /* 0x002fea0003c00000 */
[----:B------:R-:W-:Y:S05]  /*0b80*/  BRA `(.L_x_37) ;  /* 0x0000000000107947 */ /* 0x000fea0003800000 */
.L_x_36:
[----:B-1----:R-:W-:Y:S01]  /*0b90*/  FMUL.FTZ R0, R27, R6 ;  /* 0x000000061b007220 */ /* 0x002fe20000410000 */
[----:B------:R-:W-:-:S03]  /*0ba0*/  FMUL.FTZ R6, R6, 0.5 ;  /* 0x3f00000006067820 */ /* 0x000fc60000410000 */
[----:B------:R-:W-:-:S04]  /*0bb0*/  FFMA R21, -R0, R0, R27 ;  /* 0x0000000000157223 */ /* 0x000fc8000000011b */
[----:B------:R-:W-:-:S07]  /*0bc0*/  FFMA R21, R21, R6, R0 ;  /* 0x0000000615157223 */ /* 0x000fce0000000000 */
.L_x_37:
[----:B------:R-:W-:Y:S05]  /*0bd0*/  BSYNC.RECONVERGENT B0 ;  /* 0x0000000000007941 */ /* 0x000fea0003800200 */
.L_x_35:
        /* <DEDUP_REMOVED lines=14> */
[----:B------:R-:W-:-:S07]  /*0cc0*/  IMAD.MOV.U32 R0, RZ, RZ, R18 ;  /* 0x000000ffff007224 */ /* 0x000fce00078e0012 */
.L_x_39:
[----:B------:R-:W-:Y:S05]  /*0cd0*/  BSYNC.RECONVERGENT B0 ;  /* 0x0000000000007941 */ /* 0x000fea0003800200 */
.L_x_38:
[----:B------:R-:W0:Y:S01]  /*0ce0*/  LDCU UR6, c[0x0][0x3b0] ;  /* 0x00007600ff0677ac */ /* 0x000e220008000800 */
[----:B------:R-:W1:Y:S08]  /*0cf0*/  LDC.64 R16, c[0x0][0x390] ;  /* 0x0000e400ff107b82 */ /* 0x000e700000000a00 */
[----:B------:R-:W2:Y:S08]  /*0d00*/  LDC.64 R18, c[0x0][0x398] ;  /* 0x0000e600ff127b82 */ /* 0x000eb00000000a00 */
[----:B------:R-:W3:Y:S01]  /*0d10*/  LDC.64 R20, c[0x0][0x3a0] ;  /* 0x0000e800ff147b82 */ /* 0x000ee20000000a00 */
[----:B0-----:R-:W-:-:S04]  /*0d20*/  IADD3 R6, PT, PT, RZ, -UR6, RZ ;  /* 0x80000006ff067c10 */ /* 0x001fc8000fffe0ff */
[----:B------:R-:W-:-:S04]  /*0d30*/  LEA R6, R6, R25, 0x1 ;  /* 0x0000001906067211 */ /* 0x000fc800078e08ff */
[----:B------:R-:W-:-:S05]  /*0d40*/  IADD3 R6, PT, PT, R3, R6, RZ ;  /* 0x0000000603067210 */ /* 0x000fca0007ffe0ff */
[----:B------:R-:W-:-:S04]  /*0d50*/  IMAD R5, R5, UR6, R6 ;  /* 0x0000000605057c24 */ /* 0x000fc8000f8e0206 */
[----:B-1----:R-:W-:-:S04]  /*0d60*/  IMAD.WIDE R16, R5, 0x4, R16 ;  /* 0x0000000405107825 */ /* 0x002fc800078e0210 */
[C---:B--2---:R-:W-:Y:S02]  /*0d70*/  IMAD.WIDE R18, R5.reuse, 0x4, R18 ;  /* 0x0000000405127825 */ /* 0x044fe400078e0212 */
[----:B------:R-:W2:Y:S02]  /*0d80*/  LDG.E R16, desc[UR4][R16.64] ;  /* 0x0000000410107981 */ /* 0x000ea4000c1e1900 */
[----:B---3--:R-:W-:Y:S02]  /*0d90*/  IMAD.WIDE R20, R5, 0x4, R20 ;  /* 0x0000000405147825 */ /* 0x008fe400078e0214 */
        /* <DEDUP_REMOVED lines=10> */
[----:B------:R-:W-:Y:S01]  /*0e40*/  IMAD.MOV.U32 R16, RZ, RZ, R6 ;  /* 0x000000ffff107224 */ /* 0x000fe200078e0006 */
[----:B------:R-:W-:-:S07]  /*0e50*/  MOV R19, 0xe70 ;  /* 0x00000e7000137802 */ /* 0x000fce0000000f00 */
[----:B------:R-:W-:Y:S05]  /*0e60*/  CALL.REL.NOINC `($__internal_2_$__cuda_sm20_sqrt_rn_f32_slowpath) ;  /* 0x0000000400b07944 */ /* 0x000fea0003c00000 */
[----:B------:R-:W-:Y:S05]  /*0e70*/  BRA `(.L_x_42) ;  /* 0x0000000000107947 */ /* 0x000fea0003800000 */
.L_x_41:
[----:B------:R-:W-:Y:S01]  /*0e80*/  FMUL.FTZ R21, R6, R5 ;  /* 0x0000000506157220 */ /* 0x000fe20000410000 */
[----:B------:R-:W-:-:S03]  /*0e90*/  FMUL.FTZ R5, R5, 0.5 ;  /* 0x3f00000005057820 */ /* 0x000fc60000410000 */
[----:B------:R-:W-:-:S04]  /*0ea0*/  FFMA R6, -R21, R21, R6 ;  /* 0x0000001515067223 */ /* 0x000fc80000000106 */
[----:B------:R-:W-:-:S07]  /*0eb0*/  FFMA R21, R6, R5, R21 ;  /* 0x0000000506157223 */ /* 0x000fce0000000015 */
.L_x_42:
[----:B------:R-:W-:Y:S05]  /*0ec0*/  BSYNC.RECONVERGENT B0 ;  /* 0x0000000000007941 */ /* 0x000fea0003800200 */
.L_x_40:
        /* <DEDUP_REMOVED lines=15> */
.L_x_44:
[----:B------:R-:W-:Y:S05]  /*0fc0*/  BSYNC.RECONVERGENT B0 ;  /* 0x0000000000007941 */ /* 0x000fea0003800200 */
.L_x_43:
[----:B------:R-:W2:Y:S04]  /*0fd0*/  LDG.E R10, desc[UR4][R10.64+0x8] ;  /* 0x000008040a0a7981 */ /* 0x000ea8000c1e1900 */
[----:B------:R-:W3:Y:S04]  /*0fe0*/  LDG.E R12, desc[UR4][R12.64+0x8] ;  /* 0x000008040c0c7981 */ /* 0x000ee8000c1e1900 */
[----:B------:R-:W4:Y:S01]  /*0ff0*/  LDG.E R14, desc[UR4][R14.64+0x8] ;  /* 0x000008040e0e7981 */ /* 0x000f22000c1e1900 */
[----:B------:R-:W-:Y:S01]  /*1000*/  FADD R0, -R5, R0 ;  /* 0x0000000005007221 */ /* 0x000fe20000000100 */
[----:B------:R-:W-:Y:S01]  /*1010*/  BSSY.RECONVERGENT B0, `(.L_x_45) ;  /* 0x0000010000007945 */ /* 0x000fe20003800200 */
[----:B--2---:R-:W-:-:S04]  /*1020*/  FMUL R3, R10, R10 ;  /* 0x0000000a0a037220 */ /* 0x004fc80000400000 */
[----:B---3--:R-:W-:-:S04]  /*1030*/  FFMA R3, R12, R12, R3 ;  /* 0x0000000c0c037223 */ /* 0x008fc80000000003 */
[----:B----4-:R-:W-:-:S04]  /*1040*/  FFMA R16, R14, R14, R3 ;  /* 0x0000000e0e107223 */ /* 0x010fc80000000003 */
[----:B------:R0:W1:Y:S01]  /*1050*/  MUFU.RSQ R17, R16 ;  /* 0x0000001000117308 */ /* 0x0000620000001400 */
[----:B------:R-:W-:-:S04]  /*1060*/  IADD3 R3, PT, PT, R16, -0xd000000, RZ ;  /* 0xf300000010037810 */ /* 0x000fc80007ffe0ff */
[----:B------:R-:W-:Y:S01]  /*1070*/  ISETP.GT.U32.AND P0, PT, R3, 0x727fffff, PT ;  /* 0x727fffff0300780c */ /* 0x000fe20003f04070 */
[----:B------:R-:W-:-:S12]  /*1080*/  FMUL R3, R0, 0.5 ;  /* 0x3f00000000037820 */ /* 0x000fd80000400000 */
[----:B01----:R-:W-:Y:S05]  /*1090*/  @!P0 BRA `(.L_x_46) ;  /* 0x00000000000c8947 */ /* 0x003fea0003800000 */
[----:B------:R-:W-:-:S07]  /*10a0*/  MOV R19, 0x10c0 ;  /* 0x000010c000137802 */ /* 0x000fce0000000f00 */
[----:B------:R-:W-:Y:S05]  /*10b0*/  CALL.REL.NOINC `($__internal_2_$__cuda_sm20_sqrt_rn_f32_slowpath) ;  /* 0x00000004001c7944 */ /* 0x000fea0003c00000 */
[----:B------:R-:W-:Y:S05]  /*10c0*/  BRA `(.L_x_47) ;  /* 0x0000000000107947 */ /* 0x000fea0003800000 */
.L_x_46:
[----:B------:R-:W-:Y:S01]  /*10d0*/  FMUL.FTZ R21, R16, R17 ;  /* 0x0000001110157220 */ /* 0x000fe20000410000 */
[----:B------:R-:W-:-:S03]  /*10e0*/  FMUL.FTZ R17, R17, 0.5 ;  /* 0x3f00000011117820 */ /* 0x000fc60000410000 */
[----:B------:R-:W-:-:S04]  /*10f0*/  FFMA R16, -R21, R21, R16 ;  /* 0x0000001515107223 */ /* 0x000fc80000000110 */
[----:B------:R-:W-:-:S07]  /*1100*/  FFMA R21, R16, R17, R21 ;  /* 0x0000001110157223 */ /* 0x000fce0000000015 */
.L_x_47:
[----:B------:R-:W-:Y:S05]  /*1110*/  BSYNC.RECONVERGENT B0 ;  /* 0x0000000000007941 */ /* 0x000fea0003800200 */
.L_x_45:
        /* <DEDUP_REMOVED lines=11> */
[----:B------:R-:W-:Y:S02]  /*11d0*/  MOV R16, R21 ;  /* 0x0000001500107202 */ /* 0x000fe40000000f00 */
[----:B------:R-:W-:-:S07]  /*11e0*/  MOV R19, 0x1200 ;  /* 0x0000120000137802 */ /* 0x000fce0000000f00 */
[----:B------:R-:W-:Y:S05]  /*11f0*/  CALL.REL.NOINC `($__internal_3_$__cuda_sm3x_div_rn_noftz_f32_slowpath) ;  /* 0x0000000400247944 */ /* 0x000fea0003c00000 */
[----:B------:R-:W-:-:S07]  /*1200*/  MOV R0, R18 ;  /* 0x0000001200007202 */ /* 0x000fce0000000f00 */
.L_x_49:
[----:B------:R-:W-:Y:S05]  /*1210*/  BSYNC.RECONVERGENT B0 ;  /* 0x0000000000007941 */ /* 0x000fea0003800200 */
.L_x_48:
[----:B------:R-:W0:Y:S01]  /*1220*/  LDC.64 R12, c[0x0][0x398] ;  /* 0x0000e600ff0c7b82 */ /* 0x000e220000000a00 */
[----:B------:R-:W-:-:S07]  /*1230*/  IADD3 R7, PT, PT, R2, R7, RZ ;  /* 0x0000000702077210 */ /* 0x000fce0007ffe0ff */
[----:B------:R-:W1:Y:S08]  /*1240*/  LDC.64 R10, c[0x0][0x390] ;  /* 0x0000e400ff0a7b82 */ /* 0x000e700000000a00 */
[----:B------:R-:W2:Y:S01]  /*1250*/  LDC.64 R14, c[0x0][0x3a0] ;  /* 0x0000e800ff0e7b82 */ /* 0x000ea20000000a00 */
[----:B0-----:R-:W-:-:S06]  /*1260*/  IMAD.WIDE R12, R7, 0x4, R12 ;  /* 0x00000004070c7825 */ /* 0x001fcc00078e020c */
[----:B------:R-:W3:Y:S01]  /*1270*/  LDG.E R12, desc[UR4][R12.64] ;  /* 0x000000040c0c7981 */ /* 0x000ee2000c1e1900 */
[----:B-1----:R-:W-:-:S06]  /*1280*/  IMAD.WIDE R10, R7, 0x4, R10 ;  /* 0x00000004070a7825 */ /* 0x002fcc00078e020a */
[----:B------:R-:W4:Y:S01]  /*1290*/  LDG.E R10, desc[UR4][R10.64] ;  /* 0x000000040a0a7981 */ /* 0x000f22000c1e1900 */
[----:B--2---:R-:W-:-:S05]  /*12a0*/  IMAD.WIDE R6, R7, 0x4, R14 ;  /* 0x0000000407067825 */ /* 0x004fca00078e020e */
[----:B------:R-:W2:Y:S01]  /*12b0*/  LDG.E R2, desc[UR4][R6.64] ;  /* 0x0000000406027981 */ /* 0x000ea2000c1e1900 */
[----:B------:R-:W-:Y:S01]  /*12c0*/  BSSY.RECONVERGENT B0, `(.L_x_50) ;  /* 0x000000f000007945 */ /* 0x000fe20003800200 */
[----:B---3--:R-:W-:-:S04]  /*12d0*/  FMUL R5, R12, R12 ;  /* 0x0000000c0c057220 */ /* 0x008fc80000400000 */
[----:B----4-:R-:W-:-:S04]  /*12e0*/  FFMA R5, R10, R10, R5 ;  /* 0x0000000a0a057223 */ /* 0x010fc80000000005 */
[----:B--2---:R-:W-:-:S05]  /*12f0*/  FFMA R16, R2, R2, R5 ;  /* 0x0000000202107223 */ /* 0x004fca0000000005 */
[----:B------:R-:W-:Y:S01]  /*1300*/  IADD3 R14, PT, PT, R16, -0xd000000, RZ ;  /* 0xf3000000100e7810 */ /* 0x000fe20007ffe0ff */
[----:B------:R0:W1:Y:S03]  /*1310*/  MUFU.RSQ R5, R16 ;  /* 0x0000001000057308 */ /* 0x0000660000001400 */
[----:B------:R-:W-:-:S13]  /*1320*/  ISETP.GT.U32.AND P0, PT, R14, 0x727fffff, PT ;  /* 0x727fffff0e00780c */ /* 0x000fda0003f04070 */
[----:B0-----:R-:W-:Y:S05]  /*1330*/  @!P0 BRA `(.L_x_51) ;  /* 0x00000000000c8947 */ /* 0x001fea0003800000 */
[----:B------:R-:W-:-:S07]  /*1340*/  MOV R19, 0x1360 ;  /* 0x0000136000137802 */ /* 0x000fce0000000f00 */
[----:B-1----:R-:W-:Y:S05]  /*1350*/  CALL.REL.NOINC `($__internal_2_$__cuda_sm20_sqrt_rn_f32_slowpath) ;  /* 0x0000000000747944 */ /* 0x002fea0003c00000 */
[----:B------:R-:W-:Y:S05]  /*1360*/  BRA `(.L_x_52) ;  /* 0x0000000000107947 */ /* 0x000fea0003800000 */
.L_x_51:
[----:B-1----:R-:W-:Y:S01]  /*1370*/  FMUL.FTZ R21, R16, R5 ;  /* 0x0000000510157220 */ /* 0x002fe20000410000 */
[----:B------:R-:W-:-:S03]  /*1380*/  FMUL.FTZ R5, R5, 0.5 ;  /* 0x3f00000005057820 */ /* 0x000fc60000410000 */
[----:B------:R-:W-:-:S04]  /*1390*/  FFMA R16, -R21, R21, R16 ;  /* 0x0000001515107223 */ /* 0x000fc80000000110 */
[----:B------:R-:W-:-:S07]  /*13a0*/  FFMA R21, R16, R5, R21 ;  /* 0x0000000510157223 */ /* 0x000fce0000000015 */
.L_x_52:
[----:B------:R-:W-:Y:S05]  /*13b0*/  BSYNC.RECONVERGENT B0 ;  /* 0x0000000000007941 */ /* 0x000fea0003800200 */
.L_x_50:
        /* <DEDUP_REMOVED lines=12> */
[----:B------:R-:W-:Y:S05]  /*1480*/  CALL.REL.NOINC `($__internal_3_$__cuda_sm3x_div_rn_noftz_f32_slowpath) ;  /* 0x0000000000807944 */ /* 0x000fea0003c00000 */
[----:B------:R-:W-:-:S07]  /*1490*/  MOV R5, R18 ;  /* 0x0000001200057202 */ /* 0x000fce0000000f00 */
.L_x_54:
[----:B------:R-:W-:Y:S05]  /*14a0*/  BSYNC.RECONVERGENT B0 ;  /* 0x0000000000007941 */ /* 0x000fea0003800200 */
.L_x_53:
[----:B------:R-:W0:Y:S01]  /*14b0*/  LDCU.64 UR6, c[0x0][0x388] ;  /* 0x00007100ff0677ac */ /* 0x000e220008000a00 */
[----:B------:R-:W-:Y:S01]  /*14c0*/  FADD R0, -R5, R0 ;  /* 0x0000000005007221 */ /* 0x000fe20000000100 */
[----:B------:R-:W-:-:S04]  /*14d0*/  FFMA R5, R8, 0.5, R3 ;  /* 0x3f00000008057823 */ /* 0x000fc80000000003 */
[----:B------:R-:W-:Y:S01]  /*14e0*/  FFMA R5, R0, 0.5, R5 ;  /* 0x3f00000000057823 */ /* 0x000fe20000000005 */
[----:B0-----:R-:W-:-:S04]  /*14f0*/  IADD3 R2, P0, PT, R9, UR6, RZ ;  /* 0x0000000609027c10 */ /* 0x001fc8000ff1e0ff */
[----:B------:R-:W-:-:S05]  /*1500*/  IADD3.X R3, PT, PT, R4, UR7, RZ, P0, !PT ;  /* 0x0000000704037c10 */ /* 0x000fca00087fe4ff */
[----:B------:R-:W-:Y:S01]  /*1510*/  STG.E desc[UR4][R2.64+0x4], R5 ;  /* 0x0000040502007986 */ /* 0x000fe2000c101904 */
[----:B------:R-:W-:Y:S05]  /*1520*/  EXIT ;  /* 0x000000000000794d */ /* 0x000fea0003800000 */
        .weak           $__internal_2_$__cuda_sm20_sqrt_rn_f32_slowpath
        .type           $__internal_2_$__cuda_sm20_sqrt_rn_f32_slowpath,@function
        .size           $__internal_2_$__cuda_sm20_sqrt_rn_f32_slowpath,($__internal_3_$__cuda_sm3x_div_rn_noftz_f32_slowpath - $__internal_2_$__cuda_sm20_sqrt_rn_f32_slowpath)
$__internal_2_$__cuda_sm20_sqrt_rn_f32_slowpath:
[----:B------:R-:W-:-:S13]  /*1530*/  LOP3.LUT P0, RZ, R16, 0x7fffffff, RZ, 0xc0, !PT ;  /* 0x7fffffff10ff7812 */ /* 0x000fda000780c0ff */
[----:B------:R-:W-:Y:S01]  /*1540*/  @!P0 MOV R21, R16 ;  /* 0x0000001000158202 */ /* 0x000fe20000000f00 */
        /* <DEDUP_REMOVED lines=11> */
[----:B------:R-:W-:-:S03]  /*1600*/  @P0 FMUL.FTZ R20, R27, 0.5 ;  /* 0x3f0000001b140820 */ /* 0x000fc60000410000 */
[----:B------:R-:W-:-:S04]  /*1610*/  @P0 FADD.FTZ R21, -R17, -RZ ;  /* 0x800000ff11150221 */ /* 0x000fc80000010100 */
[----:B------:R-:W-:Y:S01]  /*1620*/  @P0 FFMA R24, R17, R21, R22 ;  /* 0x0000001511180223 */ /* 0x000fe20000000016 */
[----:B------:R-:W-:-:S03]  /*1630*/  @!P0 MOV R21, R16 ;  /* 0x0000001000158202 */ /* 0x000fc60000000f00 */
[----:B------:R-:W-:-:S04]  /*1640*/  @P0 FFMA R20, R24, R20, R17 ;  /* 0x0000001418140223 */ /* 0x000fc80000000011 */
[----:B------:R-:W-:-:S07]  /*1650*/  @P0 FMUL.FTZ R21, R20, 2.3283064365386962891e-10 ;  /* 0x2f80000014150820 */ /* 0x000fce0000410000 */
.L_x_55:
[----:B------:R-:W-:Y:S02]  /*1660*/  HFMA2 R17, -RZ, RZ, 0, 0 ;  /* 0x00000000ff117431 */ /* 0x000fe400000001ff */
[----:B------:R-:W-:-:S04]  /*1670*/  IMAD.MOV.U32 R16, RZ, RZ, R19 ;  /* 0x000000ffff107224 */ /* 0x000fc800078e0013 */
[----:B------:R-:W-:Y:S05]  /*1680*/  RET.REL.NODEC R16 `(_Z24compute_curvature_kernelPKfPfS0_S0_S0_iii) ;  /* 0xffffffe8105c7950 */ /* 0x000fea0003c3ffff */
        .weak           $__internal_3_$__cuda_sm3x_div_rn_noftz_f32_slowpath
        .type           $__internal_3_$__cuda_sm3x_div_rn_noftz_f32_slowpath,@function
        .size           $__internal_3_$__cuda_sm3x_div_rn_noftz_f32_slowpath,(.L_x_214 - $__internal_3_$__cuda_sm3x_div_rn_noftz_f32_slowpath)
$__internal_3_$__cuda_sm3x_div_rn_noftz_f32_slowpath:
[----:B------:R-:W-:Y:S01]  /*1690*/  SHF.R.U32.HI R18, RZ, 0x17, R16 ;  /* 0x00000017ff127819 */ /* 0x000fe20000011610 */
[----:B------:R-:W-:Y:S01]  /*16a0*/  BSSY.RECONVERGENT B1, `(.L_x_56) ;  /* 0x0000062000017945 */ /* 0x000fe20003800200 */
[----:B------:R-:W-:Y:S02]  /*16b0*/  SHF.R.U32.HI R21, RZ, 0x17, R17 ;  /* 0x00000017ff157819 */ /* 0x000fe40000011611 */
[----:B------:R-:W-:Y:S02]  /*16c0*/  LOP3.LUT R18, R18, 0xff, RZ, 0xc0, !PT ;  /* 0x000000ff12127812 */ /* 0x000fe400078ec0ff */
[----:B------:R-:W-:Y:S02]  /*16d0*/  LOP3.LUT R21, R21, 0xff, RZ, 0xc0, !PT ;  /* 0x000000ff15157812 */ /* 0x000fe400078ec0ff */
[----:B------:R-:W-:Y:S02]  /*16e0*/  IADD3 R22, PT, PT, R18, -0x1, RZ ;  /* 0xffffffff12167810 */ /* 0x000fe40007ffe0ff */
[----:B------:R-:W-:-:S02]  /*16f0*/  IADD3 R24, PT, PT, R21, -0x1, RZ ;  /* 0xffffffff15187810 */ /* 0x000fc40007ffe0ff */
        /* <DEDUP_REMOVED lines=25> */
[----:B------:R-:W-:Y:S02]  /*1890*/  @!P1 FFMA R16, R16, 1.84467440737095516160e+19, RZ ;  /* 0x5f80000010109823 */ /* 0x000fe400000000ff */
[----:B------:R-:W-:-:S07]  /*18a0*/  @!P1 IADD3 R20, PT, PT, R20, 0x40, RZ ;  /* 0x0000004014149810 */ /* 0x000fce0007ffe0ff */
.L_x_57:
[----:B------:R-:W-:Y:S01]  /*18b0*/  LEA R27, R18, 0xc0800000, 0x17 ;  /* 0xc0800000121b7811 */ /* 0x000fe200078eb8ff */
[----:B------:R-:W-:Y:S01]  /*18c0*/  BSSY.RECONVERGENT B2, `(.L_x_62) ;  /* 0x0000036000027945 */ /* 0x000fe20003800200 */
[----:B------:R-:W-:Y:S02]  /*18d0*/  IADD3 R21, PT, PT, R21, -0x7f, RZ ;  /* 0xffffff8115157810 */ /* 0x000fe40007ffe0ff */
[----:B------:R-:W-:-:S03]  /*18e0*/  IADD3 R26, PT, PT, -R27, R16, RZ ;  /* 0x000000101b1a7210 */ /* 0x000fc60007ffe1ff */
[C---:B------:R-:W-:Y:S01]  /*18f0*/  IMAD R16, R21.reuse, -0x800000, R17 ;  /* 0xff80000015107824 */ /* 0x040fe200078e0211 */
[----:B------:R-:W0:Y:S01]  /*1900*/  MUFU.RCP R22, R26 ;  /* 0x0000001a00167308 */ /* 0x000e220000001000 */
[----:B------:R-:W-:Y:S01]  /*1910*/  FADD.FTZ R27, -R26, -RZ ;  /* 0x800000ff1a1b7221 */ /* 0x000fe20000010100 */
[----:B------:R-:W-:-:S05]  /*1920*/  IADD3 R21, PT, PT, R21, 0x7f, -R18 ;  /* 0x0000007f15157810 */ /* 0x000fca0007ffe812 */
[----:B------:R-:W-:Y:S02]  /*1930*/  IMAD.IADD R21, R21, 0x1, R20 ;  /* 0x0000000115157824 */ /* 0x000fe400078e0214 */
[----:B0-----:R-:W-:-:S04]  /*1940*/  FFMA R29, R22, R27, 1 ;  /* 0x3f800000161d7423 */ /* 0x001fc8000000001b */
[----:B------:R-:W-:-:S04]  /*1950*/  FFMA R17, R22, R29, R22 ;  /* 0x0000001d16117223 */ /* 0x000fc80000000016 */
[----:B------:R-:W-:-:S04]  /*1960*/  FFMA R22, R16, R17, RZ ;  /* 0x0000001110167223 */ /* 0x000fc800000000ff */
[----:B------:R-:W-:-:S04]  /*1970*/  FFMA R24, R27, R22, R16 ;  /* 0x000000161b187223 */ /* 0x000fc80000000010 */
[----:B------:R-:W-:-:S04]  /*1980*/  FFMA R24, R17, R24, R22 ;  /* 0x0000001811187223 */ /* 0x000fc80000000016 */
[----:B------:R-:W-:-:S04]  /*1990*/  FFMA R27, R27, R24, R16 ;  /* 0x000000181b1b7223 */ /* 0x000fc80000000010 */
[----:B------:R-:W-:-:S05]  /*19a0*/  FFMA R16, R17, R27, R24 ;  /* 0x0000001b11107223 */ /* 0x000fca0000000018 */
[----:B------:R-:W-:-:S04]  /*19b0*/  SHF.R.U32.HI R18, RZ, 0x17, R16 ;  /* 0x00000017ff127819 */ /* 0x000fc80000011610 */
[----:B------:R-:W-:-:S04]  /*19c0*/  LOP3.LUT R18, R18, 0xff, RZ, 0xc0, !PT ;  /* 0x000000ff12127812 */ /* 0x000fc800078ec0ff */
[----:B------:R-:W-:-:S04]  /*19d0*/  IADD3 R18, PT, PT, R18, R21, RZ ;  /* 0x0000001512127210 */ /* 0x000fc80007ffe0ff */
        /* <DEDUP_REMOVED lines=11> */
[CCC-:B------:R-:W-:Y:S01]  /*1a90*/  FFMA.RP R21, R17.reuse, R27.reuse, R24.reuse ;  /* 0x0000001b11157223 */ /* 0x1c0fe20000008018 */
[----:B------:R-:W-:Y:S01]  /*1aa0*/  FFMA.RM R24, R17, R27, R24 ;  /* 0x0000001b11187223 */ /* 0x000fe20000004018 */
[----:B------:R-:W-:Y:S02]  /*1ab0*/  IADD3 R17, PT, PT, R18, 0x20, RZ ;  /* 0x0000002012117810 */ /* 0x000fe40007ffe0ff */
[----:B------:R-:W-:Y:S02]  /*1ac0*/  LOP3.LUT R20, R20, 0x7fffff, RZ, 0xc0, !PT ;  /* 0x007fffff14147812 */ /* 0x000fe400078ec0ff */
[----:B------:R-:W-:Y:S02]  /*1ad0*/  ISETP.NE.AND P2, PT, R18, RZ, PT ;  /* 0x000000ff1200720c */ /* 0x000fe40003f45270 */
[----:B------:R-:W-:Y:S02]  /*1ae0*/  LOP3.LUT R20, R20, 0x800000, RZ, 0xfc, !PT ;  /* 0x0080000014147812 */ /* 0x000fe400078efcff */
[----:B------:R-:W-:-:S02]  /*1af0*/  ISETP.NE.AND P1, PT, R18, RZ, PT ;  /* 0x000000ff1200720c */ /* 0x000fc40003f25270 */
        /* <DEDUP_REMOVED lines=14> */
.L_x_64:
[----:B------:R-:W-:-:S04]  /*1be0*/  LOP3.LUT R16, R16, 0x80000000, RZ, 0xc0, !PT ;  /* 0x8000000010107812 */ /* 0x000fc800078ec0ff */
[----:B------:R-:W-:Y:S01]  /*1bf0*/  LOP3.LUT R16, R16, 0x7f800000, RZ, 0xfc, !PT ;  /* 0x7f80000010107812 */ /* 0x000fe200078efcff */
[----:B------:R-:W-:Y:S06]  /*1c00*/  BRA `(.L_x_65) ;  /* 0x0000000000047947 */ /* 0x000fec0003800000 */
.L_x_63:
[----:B------:R-:W-:-:S07]  /*1c10*/  LEA R16, R21, R16, 0x17 ;  /* 0x0000001015107211 */ /* 0x000fce00078eb8ff */
.L_x_65:
[----:B------:R-:W-:Y:S05]  /*1c20*/  BSYNC.RECONVERGENT B2 ;  /* 0x0000000000027941 */ /* 0x000fea0003800200 */
.L_x_62:
[----:B------:R-:W-:Y:S05]  /*1c30*/  BRA `(.L_x_66) ;  /* 0x0000000000207947 */ /* 0x000fea0003800000 */
.L_x_61:
[----:B------:R-:W-:-:S04]  /*1c40*/  LOP3.LUT R16, R16, 0x80000000, R17, 0x48, !PT ;  /* 0x8000000010107812 */ /* 0x000fc800078e4811 */
[----:B------:R-:W-:Y:S01]  /*1c50*/  LOP3.LUT R16, R16, 0x7f800000, RZ, 0xfc, !PT ;  /* 0x7f80000010107812 */ /* 0x000fe200078efcff */
[----:B------:R-:W-:Y:S06]  /*1c60*/  BRA `(.L_x_66) ;  /* 0x0000000000147947 */ /* 0x000fec0003800000 */
.L_x_60:
[----:B------:R-:W-:Y:S01]  /*1c70*/  LOP3.LUT R16, R16, 0x80000000, R17, 0x48, !PT ;  /* 0x8000000010107812 */ /* 0x000fe200078e4811 */
[----:B------:R-:W-:Y:S06]  /*1c80*/  BRA `(.L_x_66) ;  /* 0x00000000000c7947 */ /* 0x000fec0003800000 */
.L_x_59:
[----:B------:R-:W0:Y:S01]  /*1c90*/  MUFU.RSQ R16, -QNAN ;  /* 0xffc0000000107908 */ /* 0x000e220000001400 */
[----:B------:R-:W-:Y:S05]  /*1ca0*/  BRA `(.L_x_66) ;  /* 0x0000000000047947 */ /* 0x000fea0003800000 */
.L_x_58:
[----:B------:R-:W-:-:S07]  /*1cb0*/  FADD.FTZ R16, R17, R16 ;  /* 0x0000001011107221 */ /* 0x000fce0000010000 */
.L_x_66:
[----:B------:R-:W-:Y:S05]  /*1cc0*/  BSYNC.RECONVERGENT B1 ;  /* 0x0000000000017941 */ /* 0x000fea0003800200 */
.L_x_56:
[----:B------:R-:W-:Y:S01]  /*1cd0*/  HFMA2 R17, -RZ, RZ, 0, 0 ;  /* 0x00000000ff117431 */ /* 0x000fe200000001ff */
[----:B0-----:R-:W-:Y:S02]  /*1ce0*/  MOV R18, R16 ;  /* 0x0000001000127202 */ /* 0x001fe40000000f00 */
[----:B------:R-:W-:-:S04]  /*1cf0*/  MOV R16, R19 ;  /* 0x0000001300107202 */ /* 0x000fc80000000f00 */
[----:B------:R-:W-:Y:S05]  /*1d00*/  RET.REL.NODEC R16 `(_Z24compute_curvature_kernelPKfPfS0_S0_S0_iii) ;  /* 0xffffffe010bc7950 */ /* 0x000fea0003c3ffff */
.L_x_67:
        /* <DEDUP_REMOVED lines=15> */
.L_x_214:


//--------------------- .text._Z30compute_interface_field_kernelPKfPfiiif --------------------------
	.section	.text._Z30compute_interface_field_kernelPKfPfiiif,"ax",@progbits
	.align	128
        .global         _Z30compute_interface_field_kernelPKfPfiiif
        .type           _Z30compute_interface_field_kernelPKfPfiiif,@function
        .size           _Z30compute_interface_field_kernelPKfPfiiif,(.L_x_215 - _Z30compute_interface_field_kernelPKfPfiiif)
        .other          _Z30compute_interface_field_kernelPKfPfiiif,@"STO_CUDA_ENTRY STV_DEFAULT"
_Z30compute_interface_field_kernelPKfPfiiif:
.text._Z30compute_interface_field_kernelPKfPfiiif:
[----:B------:R-:W0:Y:S01]  /*0000*/  LDC R1, c[0x0][0x37c] ;  /* 0x0000df00ff017b82 */ /* 0x000e220000000800 */
[----:B------:R-:W1:Y:S07]  /*0010*/  S2R R2, SR_TID.Y ;  /* 0x0000000000027919 */ /* 0x000e6e0000002200 */
[----:B------:R-:W2:Y:S01]  /*0020*/  LDC R0, c[0x0][0x360] ;  /* 0x0000d800ff007b82 */ /* 0x000ea20000000800 */
[----:B------:R-:W3:Y:S01]  /*0030*/  LDCU.64 UR8, c[0x0][0x390] ;  /* 0x00007200ff0877ac */ /* 0x000ee20008000a00 */
[----:B0-----:R-:W-:Y:S01]  /*0040*/  VIADD R1, R1, 0xffffffe0 ;  /* 0xffffffe001017836 */ /* 0x001fe20000000000 */
[----:B------:R-:W2:Y:S01]  /*0050*/  S2R R3, SR_TID.X ;  /* 0x0000000000037919 */ /* 0x000ea20000002100 */
[----:B------:R-:W0:Y:S01]  /*0060*/  LDCU UR10, c[0x0][0x398] ;  /* 0x00007300ff0a77ac */ /* 0x000e220008000800 */
[----:B------:R-:W4:Y:S03]  /*0070*/  S2R R7, SR_TID.Z ;  /* 0x0000000000077919 */ /* 0x000f260000002300 */
[----:B------:R-:W1:Y:S08]  /*0080*/  S2UR UR5, SR_CTAID.Y ;  /* 0x00000000000579c3 */ /* 0x000e700000002600 */
[----:B------:R-:W1:Y:S08]  /*0090*/  LDC R5, c[0x0][0x364] ;  /* 0x0000d900ff057b82 */ /* 0x000e700000000800 */
[----:B------:R-:W2:Y:S08]  /*00a0*/  S2UR UR4, SR_CTAID.X ;  /* 0x00000000000479c3 */ /* 0x000eb00000002500 */
[----:B------:R-:W4:Y:S08]  /*00b0*/  S2UR UR6, SR_CTAID.Z ;  /* 0x00000000000679c3 */ /* 0x000f300000002700 */
[----:B------:R-:W4:Y:S01]  /*00c0*/  LDC R4, c[0x0][0x368] ;  /* 0x0000da00ff047b82 */ /* 0x000f220000000800 */
[----:B-1----:R-:W-:-:S05]  /*00d0*/  IMAD R5, R5, UR5, R2 ;  /* 0x0000000505057c24 */ /* 0x002fca000f8e0202 */
[----:B---3--:R-:W-:Y:S01]  /*00e0*/  ISETP.GE.AND P0, PT, R5, UR9, PT ;  /* 0x0000000905007c0c */ /* 0x008fe2000bf06270 */
[----:B--2---:R-:W-:-:S05]  /*00f0*/  IMAD R0, R0, UR4, R3 ;  /* 0x0000000400007c24 */ /* 0x004fca000f8e0203 */
[----:B------:R-:W-:Y:S01]  /*0100*/  ISETP.GE.OR P0, PT, R0, UR8, P0 ;  /* 0x0000000800007c0c */ /* 0x000fe20008706670 */
[----:B----4-:R-:W-:-:S05]  /*0110*/  IMAD R4, R4, UR6, R7 ;  /* 0x0000000604047c24 */ /* 0x010fca000f8e0207 */
[----:B0-----:R-:W-:-:S13]  /*0120*/  ISETP.GE.OR P0, PT, R4, UR10, P0 ;  /* 0x0000000a04007c0c */ /* 0x001fda0008706670 */
[----:B------:R-:W-:Y:S05]  /*0130*/  @P0 EXIT ;  /* 0x000000000000094d */ /* 0x000fea0003800000 */
[----:B------:R-:W0:Y:S01]  /*0140*/  LDC.64 R2, c[0x0][0x380] ;  /* 0x0000e000ff027b82 */ /* 0x000e220000000a00 */
[----:B------:R-:W1:Y:S01]  /*0150*/  LDCU.64 UR6, c[0x0][0x358] ;  /* 0x00006b00ff0677ac */ /* 0x000e620008000a00 */
[----:B------:R-:W-:-:S04]  /*0160*/  IMAD R5, R0, UR9, R5 ;  /* 0x0000000900057c24 */ /* 0x000fc8000f8e0205 */
[----:B------:R-:W-:Y:S01]  /*0170*/  IMAD R5, R5, UR10, R4 ;  /* 0x0000000a05057c24 */ /* 0x000fe2000f8e0204 */
[----:B------:R-:W2:Y:S03]  /*0180*/  LDCU UR10, c[0x0][0x39c] ;  /* 0x00007380ff0a77ac */ /* 0x000ea60008000800 */
[----:B0-----:R-:W-:-:S05]  /*0190*/  IMAD.WIDE R2, R5, 0x4, R2 ;  /* 0x0000000405027825 */ /* 0x001fca00078e0202 */
[----:B-1----:R-:W2:Y:S02]  /*01a0*/  LDG.E R0, desc[UR6][R2.64] ;  /* 0x0000000602007981 */ /* 0x002ea4000c1e1900 */
[----:B--2---:R-:W-:-:S13]  /*01b0*/  FSETP.GEU.AND P0, PT, |R0|, UR10, PT ;  /* 0x0000000a00007c0b */ /* 0x004fda000bf0e200 */
[----:B------:R-:W-:Y:S05]  /*01c0*/  @P0 BRA `(.L_x_68) ;  /* 0x0000000400cc0947 */ /* 0x000fea0003800000 */
[----:B------:R-:W0:Y:S01]  /*01d0*/  F2F.F64.F32 R6, UR10 ;  /* 0x0000000a00067d10 */ /* 0x000e220008201800 */
[----:B------:R-:W-:Y:S01]  /*01e0*/  IMAD.MOV.U32 R2, RZ, RZ, 0x1 ;  /* 0x00000001ff027424 */ /* 0x000fe200078e00ff */
[----:B------:R-:W-:Y:S01]  /*01f0*/  UMOV UR4, 0x54442d18 ;  /* 0x54442d1800047882 */ /* 0x000fe20000000000 */
[----:B------:R-:W-:Y:S01]  /*0200*/  UMOV UR5, 0x400921fb ;  /* 0x400921fb00057882 */ /* 0x000fe20000000000 */
[----:B------:R-:W-:Y:S04]  /*0210*/  BSSY.RECONVERGENT B0, `(.L_x_69) ;  /* 0x0000014000007945 */ /* 0x000fe80003800200 */
[----:B0-----:R-:W0:Y:S02]  /*0220*/  MUFU.RCP64H R3, R7 ;  /* 0x0000000700037308 */ /* 0x001e240000001800 */
[----:B0-----:R-:W-:-:S08]  /*0230*/  DFMA R8, -R6, R2, 1 ;  /* 0x3ff000000608742b */ /* 0x001fd00000000102 */
[----:B------:R-:W-:Y:S02]  /*0240*/  DFMA R10, R8, R8, R8 ;  /* 0x00000008080a722b */ /* 0x000fe40000000008 */
[----:B------:R-:W0:Y:S06]  /*0250*/  F2F.F64.F32 R8, R0 ;  /* 0x0000000000087310 */ /* 0x000e2c0000201800 */
[----:B------:R-:W-:-:S08]  /*0260*/  DFMA R10, R2, R10, R2 ;  /* 0x0000000a020a722b */ /* 0x000fd00000000002 */
[----:B------:R-:W-:Y:S02]  /*0270*/  DFMA R2, -R6, R10, 1 ;  /* 0x3ff000000602742b */ /* 0x000fe4000000010a */
[----:B0-----:R-:W-:-:S06]  /*0280*/  DMUL R8, R8, UR4 ;  /* 0x0000000408087c28 */ /* 0x001fcc0008000000 */
[----:B------:R-:W-:-:S04]  /*0290*/  DFMA R2, R10, R2, R10 ;  /* 0x000000020a02722b */ /* 0x000fc8000000000a */
[----:B------:R-:W-:-:S04]  /*02a0*/  FSETP.GEU.AND P1, PT, |R9|, 6.5827683646048100446e-37, PT ;  /* 0x036000000900780b */ /* 0x000fc80003f2e200 */
[----:B------:R-:W-:-:S08]  /*02b0*/  DMUL R10, R8, R2 ;  /* 0x00000002080a7228 */ /* 0x000fd00000000000 */
[----:B------:R-:W-:-:S08]  /*02c0*/  DFMA R12, -R6, R10, R8 ;  /* 0x0000000a060c722b */ /* 0x000fd00000000108 */
[----:B------:R-:W-:-:S10]  /*02d0*/  DFMA R2, R2, R12, R10 ;  /* 0x0000000c0202722b */ /* 0x000fd4000000000a */
[----:B------:R-:W-:-:S05]  /*02e0*/  FFMA R4, RZ, R7, R3 ;  /* 0x00000007ff047223 */ /* 0x000fca0000000003 */
[----:B------:R-:W-:-:S13]  /*02f0*/  FSETP.GT.AND P0, PT, |R4|, 1.469367938527859385e-39, PT ;  /* 0x001000000400780b */ /* 0x000fda0003f04200 */
[----:B------:R-:W-:Y:S05]  /*0300*/  @P0 BRA P1, `(.L_x_70) ;  /* 0x0000000000100947 */ /* 0x000fea0000800000 */
[----:B------:R-:W-:-:S07]  /*0310*/  MOV R0, 0x330 ;  /* 0x0000033000007802 */ /* 0x000fce0000000f00 */
[----:B------:R-:W-:Y:S05]  /*0320*/  CALL.REL.NOINC `($__internal_4_$__cuda_sm20_div_rn_f64_full) ;  /* 0x0000000400847944 */ /* 0x000fea0003c00000 */
[----:B------:R-:W-:Y:S02]  /*0330*/  IMAD.MOV.U32 R2, RZ, RZ, R12 ;  /* 0x000000ffff027224 */ /* 0x000fe400078e000c */
[----:B------:R-:W-:-:S07]  /*0340*/  IMAD.MOV.U32 R3, RZ, RZ, R13 ;  /* 0x000000ffff037224 */ /* 0x000fce00078e000d */
.L_x_70:
[----:B------:R-:W-:Y:S05]  /*0350*/  BSYNC.RECONVERGENT B0 ;  /* 0x0000000000007941 */ /* 0x000fea0003800200 */
.L_x_69:
[----:B------:R-:W0:Y:S01]  /*0360*/  F2F.F32.F64 R7, R2 ;  /* 0x0000000200077310 */ /* 0x000e220000301000 */
[----:B------:R-:W-:Y:S01]  /*0370*/  BSSY.RECONVERGENT B0, `(.L_x_71) ;  /* 0x0000040000007945 */ /* 0x000fe20003800200 */
[C---:B0-----:R-:W-:Y:S01]  /*0380*/  FMUL R0, R7.reuse, 0.63661974668502807617 ;  /* 0x3f22f98307007820 */ /* 0x041fe20000400000 */
[----:B------:R-:W-:-:S05]  /*0390*/  FSETP.GE.AND P0, PT, |R7|, 105615, PT ;  /* 0x47ce47800700780b */ /* 0x000fca0003f06200 */
[----:B------:R-:W0:Y:S02]  /*03a0*/  F2I.NTZ R0, R0 ;  /* 0x0000000000007305 */ /* 0x000e240000203100 */
[----:B0-----:R-:W-:-:S05]  /*03b0*/  I2FP.F32.S32 R4, R0 ;  /* 0x0000000000047245 */ /* 0x001fca0000201400 */
[----:B------:R-:W-:-:S04]  /*03c0*/  FFMA R9, R4, -1.5707962512969970703, R7 ;  /* 0xbfc90fda04097823 */ /* 0x000fc80000000007 */
[----:B------:R-:W-:-:S04]  /*03d0*/  FFMA R9, R4, -7.5497894158615963534e-08, R9 ;  /* 0xb3a2216804097823 */ /* 0x000fc80000000009 */
[----:B------:R-:W-:Y:S01]  /*03e0*/  FFMA R4, R4, -5.3903029534742383927e-15, R9 ;  /* 0xa7c234c504047823 */ /* 0x000fe20000000009 */
[----:B------:R-:W-:Y:S06]  /*03f0*/  @!P0 BRA `(.L_x_72) ;  /* 0x0000000000dc8947 */ /* 0x000fec0003800000 */
[----:B------:R-:W-:-:S13]  /*0400*/  FSETP.NEU.AND P0, PT, |R7|, +INF , PT ;  /* 0x7f8000000700780b */ /* 0x000fda0003f0d200 */
[----:B------:R-:W-:Y:S01]  /*0410*/  @!P0 FMUL R4, RZ, R7 ;  /* 0x00000007ff048220 */ /* 0x000fe20000400000 */
[----:B------:R-:W-:Y:S01]  /*0420*/  @!P0 IMAD.MOV.U32 R0, RZ, RZ, RZ ;  /* 0x000000ffff008224 */ /* 0x000fe200078e00ff */
[----:B------:R-:W-:Y:S06]  /*0430*/  @!P0 BRA `(.L_x_72) ;  /* 0x0000000000cc8947 */ /* 0x000fec0003800000 */
[----:B------:R-:W-:Y:S01]  /*0440*/  IMAD.SHL.U32 R2, R7, 0x100, RZ ;  /* 0x0000010007027824 */ /* 0x000fe200078e00ff */
[----:B------:R-:W0:Y:S01]  /*0450*/  LDCU.64 UR8, c[0x4][URZ] ;  /* 0x01000000ff0877ac */ /* 0x000e220008000a00 */
[----:B------:R-:W-:Y:S02]  /*0460*/  IMAD.MOV.U32 R6, RZ, RZ, RZ ;  /* 0x000000ffff067224 */ /* 0x000fe400078e00ff */
[----:B------:R-:W-:Y:S01]  /*0470*/  IMAD.MOV.U32 R0, RZ, RZ, R1 ;  /* 0x000000ffff007224 */ /* 0x000fe200078e0001 */
[----:B------:R-:W-:Y:S01]  /*0480*/  LOP3.LUT R13, R2, 0x80000000, RZ, 0xfc, !PT ;  /* 0x80000000020d7812 */ /* 0x000fe200078efcff */
[----:B------:R-:W-:Y:S01]  /*0490*/  UMOV UR5, URZ ;  /* 0x000000ff00057c82 */ /* 0x000fe20008000000 */
[----:B------:R-:W-:-:S05]  /*04a0*/  UMOV UR4, URZ ;  /* 0x000000ff00047c82 */ /* 0x000fca0008000000 */
.L_x_73:
[----:B0-----:R-:W-:Y:S02]  /*04b0*/  IMAD.U32 R8, RZ, RZ, UR8 ;  /* 0x00000008ff087e24 */ /* 0x001fe4000f8e00ff */
[----:B------:R-:W-:-:S05]  /*04c0*/  IMAD.U32 R9, RZ, RZ, UR9 ;  /* 0x00000009ff097e24 */ /* 0x000fca000f8e00ff */
[----:B------:R-:W2:Y:S01]  /*04d0*/  LDG.E.CONSTANT R2, desc[UR6][R8.64] ;  /* 0x0000000608027981 */ /* 0x000ea2000c1e9900 */
[----:B------:R-:W-:Y:S02]  /*04e0*/  UIADD3 UR8, UP0, UPT, UR8, 0x4, URZ ;  /* 0x0000000408087890 */ /* 0x000fe4000ff1e0ff */
[----:B------:R-:W-:Y:S02]  /*04f0*/  UIADD3 UR4, UPT, UPT, UR4, 0x1, URZ ;  /* 0x0000000104047890 */ /* 0x000fe4000fffe0ff */
[----:B------:R-:W-:Y:S02]  /*0500*/  UIADD3.X UR9, UPT, UPT, URZ, UR9, URZ, UP0, !UPT ;  /* 0x00000009ff097290 */ /* 0x000fe400087fe4ff */
[----:B------:R-:W-:Y:S01]  /*0510*/  UISETP.NE.AND UP0, UPT, UR4, 0x6, UPT ;  /* 0x000000060400788c */ /* 0x000fe2000bf05270 */
[----:B--2---:R-:W-:-:S03]  /*0520*/  IMAD.WIDE.U32 R2, R2, R13, RZ ;  /* 0x0000000d02027225 */ /* 0x004fc600078e00ff */
[----:B------:R-:W-:-:S04]  /*0530*/  IADD3 R11, P0, PT, R2, R6, RZ ;  /* 0x00000006020b7210 */ /* 0x000fc80007f1e0ff */
[----:B------:R-:W-:Y:S01]  /*0540*/  IADD3.X R6, PT, PT, R3, UR5, RZ, P0, !PT ;  /* 0x0000000503067c10 */ /* 0x000fe200087fe4ff */
[----:B------:R0:W-:Y:S02]  /*0550*/  STL [R0], R11 ;  /* 0x0000000b00007387 */ /* 0x0001e40000100800 */
[----:B0-----:R-:W-:Y:S01]  /*0560*/  VIADD R0, R0, 0x4 ;  /* 0x0000000400007836 */ /* 0x001fe20000000000 */
[----:B------:R-:W-:Y:S06]  /*0570*/  BRA.U UP0, `(.L_x_73) ;  /* 0xfffffffd00cc7547 */ /* 0x000fec000b83ffff */
[----:B------:R-:W-:Y:S01]  /*0580*/  SHF.R.U32.HI R4, RZ, 0x17, R7 ;  /* 0x00000017ff047819 */ /* 0x000fe20000011607 */
[----:B------:R0:W-:Y:S03]  /*0590*/  STL [R1+0x18], R6 ;  /* 0x0000180601007387 */ /* 0x0001e60000100800 */
[C---:B------:R-:W-:Y:S02]  /*05a0*/  LOP3.LUT R0, R4.reuse, 0xe0, RZ, 0xc0, !PT ;  /* 0x000000e004007812 */ /* 0x040fe400078ec0ff */
[----:B------:R-:W-:-:S03]  /*05b0*/  LOP3.LUT P0, RZ, R4, 0x1f, RZ, 0xc0, !PT ;  /* 0x0000001f04ff7812 */ /* 0x000fc6000780c0ff */
[----:B------:R-:W-:-:S05]  /*05c0*/  VIADD R0, R0, 0xffffff80 ;  /* 0xffffff8000007836 */ /* 0x000fca0000000000 */
[----:B------:R-:W-:-:S05]  /*05d0*/  SHF.R.U32.HI R0, RZ, 0x5, R0 ;  /* 0x00000005ff007819 */ /* 0x000fca0000011600 */
[----:B------:R-:W-:-:S05]  /*05e0*/  IMAD R10, R0, -0x4, R1 ;  /* 0xfffffffc000a7824 */ /* 0x000fca00078e0201 */
[----:B------:R-:W2:Y:S04]  /*05f0*/  LDL R0, [R10+0x18] ;  /* 0x000018000a007983 */ /* 0x000ea80000100800 */
[----:B------:R-:W2:Y:S04]  /*0600*/  LDL R3, [R10+0x14] ;  /* 0x000014000a037983 */ /* 0x000ea80000100800 */
[----:B------:R-:W3:Y:S01]  /*0610*/  @P0 LDL R2, [R10+0x10] ;  /* 0x000010000a020983 */ /* 0x000ee20000100800 */
[----:B------:R-:W-:Y:S01]  /*0620*/  LOP3.LUT R4, R4, 0x1f, RZ, 0xc0, !PT ;  /* 0x0000001f04047812 */ /* 0x000fe200078ec0ff */
[----:B------:R-:W-:Y:S01]  /*0630*/  UMOV UR4, 0x54442d19 ;  /* 0x54442d1900047882 */ /* 0x000fe20000000000 */
[----:B------:R-:W-:-:S02]  /*0640*/  UMOV UR5, 0x3bf921fb ;  /* 0x3bf921fb00057882 */ /* 0x000fc40000000000 */
[-C--:B--2---:R-:W-:Y:S02]  /*0650*/  @P0 SHF.L.W.U32.HI R0, R3, R4.reuse, R0 ;  /* 0x0000000403000219 */ /* 0x084fe40000010e00 */
[----:B---3--:R-:W-:Y:S02]  /*0660*/  @P0 SHF.L.W.U32.HI R3, R2, R4, R3 ;  /* 0x0000000402030219 */ /* 0x008fe40000010e03 */
[----:B------:R-:W-:Y:S02]  /*0670*/  ISETP.GE.AND P0, PT, R7, RZ, PT ;  /* 0x000000ff0700720c */ /* 0x000fe40003f06270 */
[C---:B------:R-:W-:Y:S01]  /*0680*/  SHF.L.W.U32.HI R2, R3.reuse, 0x2, R0 ;  /* 0x0000000203027819 */ /* 0x040fe20000010e00 */
[----:B------:R-:W-:-:S03]  /*0690*/  IMAD.SHL.U32 R3, R3, 0x4, RZ ;  /* 0x0000000403037824 */ /* 0x000fc600078e00ff */
[----:B------:R-:W-:Y:S02]  /*06a0*/  SHF.R.S32.HI R4, RZ, 0x1f, R2 ;  /* 0x0000001fff047819 */ /* 0x000fe40000011402 */
[----:B------:R-:W-:Y:S02]  /*06b0*/  LOP3.LUT R7, R2, R7, RZ, 0x3c, !PT ;  /* 0x0000000702077212 */ /* 0x000fe400078e3cff */
[C---:B------:R-:W-:Y:S02]  /*06c0*/  LOP3.LUT R8, R4.reuse, R3, RZ, 0x3c, !PT ;  /* 0x0000000304087212 */ /* 0x040fe400078e3cff */
[----:B------:R-:W-:Y:S02]  /*06d0*/  LOP3.LUT R9, R4, R2, RZ, 0x3c, !PT ;  /* 0x0000000204097212 */ /* 0x000fe400078e3cff */
[----:B------:R-:W-:Y:S02]  /*06e0*/  SHF.R.U32.HI R3, RZ, 0x1e, R0 ;  /* 0x0000001eff037819 */ /* 0x000fe40000011600 */
[----:B------:R-:W-:-:S02]  /*06f0*/  ISETP.GE.AND P1, PT, R7, RZ, PT ;  /* 0x000000ff0700720c */ /* 0x000fc40003f26270 */
[----:B------:R-:W1:Y:S01]  /*0700*/  I2F.F64.S64 R8, R8 ;  /* 0x0000000800087312 */ /* 0x000e620000301c00 */
[----:B------:R-:W-:-:S05]  /*0710*/  LEA.HI R0, R2, R3, RZ, 0x1 ;  /* 0x0000000302007211 */ /* 0x000fca00078f08ff */
[----:B------:R-:W-:-:S04]  /*0720*/  IMAD.MOV R2, RZ, RZ, -R0 ;  /* 0x000000ffff027224 */ /* 0x000fc800078e0a00 */
[----:B------:R-:W-:Y:S01]  /*0730*/  @!P0 IMAD.MOV.U32 R0, RZ, RZ, R2 ;  /* 0x000000ffff008224 */ /* 0x000fe200078e0002 */
[----:B-1----:R-:W-:-:S10]  /*0740*/  DMUL R10, R8, UR4 ;  /* 0x00000004080a7c28 */ /* 0x002fd40008000000 */
[----:B------:R-:W1:Y:S02]  /*0750*/  F2F.F32.F64 R10, R10 ;  /* 0x0000000a000a7310 */ /* 0x000e640000301000 */
[----:B01----:R-:W-:-:S07]  /*0760*/  FSEL R4, -R10, R10, !P1 ;  /* 0x0000000a0a047208 */ /* 0x003fce0004800100 */
.L_x_72:
[----:B------:R-:W-:Y:S05]  /*0770*/  BSYNC.RECONVERGENT B0 ;  /* 0x0000000000007941 */ /* 0x000fea0003800200 */
.L_x_71:
[----:B------:R-:W-:Y:S02]  /*0780*/  IMAD.MOV.U32 R2, RZ, RZ, 0x37cbac00 ;  /* 0x37cbac00ff027424 */ /* 0x000fe400078e00ff */
[----:B------:R-:W-:Y:S01]  /*0790*/  FMUL R7, R4, R4 ;  /* 0x0000000404077220 */ /* 0x000fe20000400000 */
[C---:B------:R-:W-:Y:S01]  /*07a0*/  LOP3.LUT R3, R0.reuse, 0x1, RZ, 0xc0, !PT ;  /* 0x0000000100037812 */ /* 0x040fe200078ec0ff */
[----:B------:R-:W-:Y:S02]  /*07b0*/  IMAD.MOV.U32 R8, RZ, RZ, 0x3c0885e4 ;  /* 0x3c0885e4ff087424 */ /* 0x000fe400078e00ff */
[----:B------:R-:W-:Y:S01]  /*07c0*/  FFMA R2, R7, R2, -0.0013887860113754868507 ;  /* 0xbab607ed07027423 */ /* 0x000fe20000000002 */
[----:B------:R-:W-:Y:S01]  /*07d0*/  ISETP.NE.U32.AND P0, PT, R3, 0x1, PT ;  /* 0x000000010300780c */ /* 0x000fe20003f05070 */
[----:B------:R-:W-:Y:S02]  /*07e0*/  VIADD R0, R0, 0x1 ;  /* 0x0000000100007836 */ /* 0x000fe40000000000 */
[----:B------:R-:W-:Y:S01]  /*07f0*/  IMAD.MOV.U32 R9, RZ, RZ, 0x3e2aaaa8 ;  /* 0x3e2aaaa8ff097424 */ /* 0x000fe200078e00ff */
[----:B------:R-:W-:-:S02]  /*0800*/  FSEL R6, R2, -0.00019574658654164522886, P0 ;  /* 0xb94d415302067808 */ /* 0x000fc40000000000 */
[----:B------:R-:W-:Y:S01]  /*0810*/  FSEL R8, R8, 0.041666727513074874878, !P0 ;  /* 0x3d2aaabb08087808 */ /* 0x000fe20004000000 */
[----:B------:R-:W0:Y:S01]  /*0820*/  LDC.64 R2, c[0x0][0x388] ;  /* 0x0000e200ff027b82 */ /* 0x000e220000000a00 */
[----:B------:R-:W-:Y:S02]  /*0830*/  LOP3.LUT P1, RZ, R0, 0x2, RZ, 0xc0, !PT ;  /* 0x0000000200ff7812 */ /* 0x000fe4000782c0ff */
[----:B------:R-:W-:Y:S01]  /*0840*/  FSEL R9, -R9, -0.4999999701976776123, !P0 ;  /* 0xbeffffff09097808 */ /* 0x000fe20004000100 */
[----:B------:R-:W-:Y:S01]  /*0850*/  FFMA R6, R7, R6, R8 ;  /* 0x0000000607067223 */ /* 0x000fe20000000008 */
[----:B------:R-:W-:-:S03]  /*0860*/  FSEL R0, R4, 1, !P0 ;  /* 0x3f80000004007808 */ /* 0x000fc60004000000 */
[C---:B------:R-:W-:Y:S02]  /*0870*/  FFMA R6, R7.reuse, R6, R9 ;  /* 0x0000000607067223 */ /* 0x040fe40000000009 */
[----:B------:R-:W-:-:S04]  /*0880*/  FFMA R7, R7, R0, RZ ;  /* 0x0000000007077223 */ /* 0x000fc800000000ff */
[----:B------:R-:W-:-:S04]  /*0890*/  FFMA R0, R7, R6, R0 ;  /* 0x0000000607007223 */ /* 0x000fc80000000000 */
[----:B------:R-:W-:-:S04]  /*08a0*/  @P1 FADD R0, RZ, -R0 ;  /* 0x80000000ff001221 */ /* 0x000fc80000000000 */
[----:B------:R-:W-:Y:S01]  /*08b0*/  FADD R0, R0, 1 ;  /* 0x3f80000000007421 */ /* 0x000fe20000000000 */
[----:B0-----:R-:W-:-:S04]  /*08c0*/  IMAD.WIDE R2, R5, 0x4, R2 ;  /* 0x0000000405027825 */ /* 0x001fc800078e0202 */
[----:B------:R-:W-:-:S05]  /*08d0*/  FMUL R5, R0, 0.5 ;  /* 0x3f00000000057820 */ /* 0x000fca0000400000 */
[----:B------:R-:W-:Y:S01]  /*08e0*/  STG.E desc[UR6][R2.64], R5 ;  /* 0x0000000502007986 */ /* 0x000fe2000c101906 */
[----:B------:R-:W-:Y:S05]  /*08f0*/  EXIT ;  /* 0x000000000000794d */ /* 0x000fea0003800000 */
.L_x_68:
[----:B------:R-:W0:Y:S02]  /*0900*/  LDC.64 R2, c[0x0][0x388] ;  /* 0x0000e200ff027b82 */ /* 0x000e240000000a00 */
[----:B0-----:R-:W-:-:S05]  /*0910*/  IMAD.WIDE R2, R5, 0x4, R2 ;  /* 0x0000000405027825 */ /* 0x001fca00078e0202 */
[----:B------:R-:W-:Y:S01]  /*0920*/  STG.E desc[UR6][R2.64], RZ ;  /* 0x000000ff02007986 */ /* 0x000fe2000c101906 */
[----:B------:R-:W-:Y:S05]  /*0930*/  EXIT ;  /* 0x000000000000794d */ /* 0x000fea0003800000 */
        .weak           $__internal_4_$__cuda_sm20_div_rn_f64_full
        .type           $__internal_4_$__cuda_sm20_div_rn_f64_full,@function
        .size           $__internal_4_$__cuda_sm20_div_rn_f64_full,(.L_x_215 - $__internal_4_$__cuda_sm20_div_rn_f64_full)
$__internal_4_$__cuda_sm20_div_rn_f64_full:
[C---:B------:R-:W-:Y:S01]  /*0940*/  FSETP.GEU.AND P0, PT, |R7|.reuse, 1.469367938527859385e-39, PT ;  /* 0x001000000700780b */ /* 0x040fe20003f0e200 */
[----:B------:R-:W-:Y:S01]  /*0950*/  IMAD.MOV.U32 R14, RZ, RZ, 0x1 ;  /* 0x00000001ff0e7424 */ /* 0x000fe200078e00ff */
[----:B------:R-:W-:Y:S01]  /*0960*/  LOP3.LUT R2, R7, 0x800fffff, RZ, 0xc0, !PT ;  /* 0x800fffff07027812 */ /* 0x000fe200078ec0ff */
[----:B------:R-:W-:Y:S01]  /*0970*/  IMAD.MOV.U32 R12, RZ, RZ, 0x1ca00000 ;  /* 0x1ca00000ff0c7424 */ /* 0x000fe200078e00ff */
[C---:B------:R-:W-:Y:S01]  /*0980*/  FSETP.GEU.AND P2, PT, |R9|.reuse, 1.469367938527859385e-39, PT ;  /* 0x001000000900780b */ /* 0x040fe20003f4e200 */
[----:B------:R-:W-:Y:S01]  /*0990*/  BSSY.RECONVERGENT B1, `(.L_x_74) ;  /* 0x0000053000017945 */ /* 0x000fe20003800200 */
[----:B------:R-:W-:Y:S01]  /*09a0*/  LOP3.LUT R3, R2, 0x3ff00000, RZ, 0xfc, !PT ;  /* 0x3ff0000002037812 */ /* 0x000fe200078efcff */
[----:B------:R-:W-:Y:S01]  /*09b0*/  IMAD.MOV.U32 R2, RZ, RZ, R6 ;  /* 0x000000ffff027224 */ /* 0x000fe200078e0006 */
[----:B------:R-:W-:Y:S02]  /*09c0*/  LOP3.LUT R4, R9, 0x7ff00000, RZ, 0xc0, !PT ;  /* 0x7ff0000009047812 */ /* 0x000fe400078ec0ff */
[----:B------:R-:W-:-:S03]  /*09d0*/  LOP3.LUT R13, R7, 0x7ff00000, RZ, 0xc0, !PT ;  /* 0x7ff00000070d7812 */ /* 0x000fc600078ec0ff */
[----:B------:R-:W-:Y:S01]  /*09e0*/  @!P0 DMUL R2, R6, 8.98846567431157953865e+307 ;  /* 0x7fe0000006028828 */ /* 0x000fe20000000000 */
[C---:B------:R-:W-:Y:S01]  /*09f0*/  ISETP.GE.U32.AND P1, PT, R4.reuse, R13, PT ;  /* 0x0000000d0400720c */ /* 0x040fe20003f26070 */
[----:B------:R-:W-:Y:S02]  /*0a00*/  IMAD.MOV.U32 R21, RZ, RZ, R4 ;  /* 0x000000ffff157224 */ /* 0x000fe400078e0004 */
[----:B------:R-:W-:Y:S01]  /*0a10*/  @!P2 LOP3.LUT R17, R7, 0x7ff00000, RZ, 0xc0, !PT ;  /* 0x7ff000000711a812 */ /* 0x000fe200078ec0ff */
[----:B------:R-:W-:Y:S01]  /*0a20*/  @!P2 IMAD.MOV.U32 R16, RZ, RZ, RZ ;  /* 0x000000ffff10a224 */ /* 0x000fe200078e00ff */
[----:B------:R-:W0:Y:S01]  /*0a30*/  MUFU.RCP64H R15, R3 ;  /* 0x00000003000f7308 */ /* 0x000e220000001800 */
[----:B------:R-:W-:Y:S01]  /*0a40*/  IMAD.MOV.U32 R20, RZ, RZ, R13 ;  /* 0x000000ffff147224 */ /* 0x000fe200078e000d */
[----:B------:R-:W-:Y:S02]  /*0a50*/  @!P2 ISETP.GE.U32.AND P3, PT, R4, R17, PT ;  /* 0x000000110400a20c */ /* 0x000fe40003f66070 */
[----:B------:R-:W-:-:S02]  /*0a60*/  @!P0 LOP3.LUT R20, R3, 0x7ff00000, RZ, 0xc0, !PT ;  /* 0x7ff0000003148812 */ /* 0x000fc400078ec0ff */
[----:B------:R-:W-:-:S03]  /*0a70*/  @!P2 SEL R17, R12, 0x63400000, !P3 ;  /* 0x634000000c11a807 */ /* 0x000fc60005800000 */
[----:B------:R-:W-:Y:S01]  /*0a80*/  VIADD R22, R20, 0xffffffff ;  /* 0xffffffff14167836 */ /* 0x000fe20000000000 */
[----:B------:R-:W-:-:S04]  /*0a90*/  @!P2 LOP3.LUT R17, R17, 0x80000000, R9, 0xf8, !PT ;  /* 0x800000001111a812 */ /* 0x000fc800078ef809 */
[----:B------:R-:W-:Y:S01]  /*0aa0*/  @!P2 LOP3.LUT R17, R17, 0x100000, RZ, 0xfc, !PT ;  /* 0x001000001111a812 */ /* 0x000fe200078efcff */
[----:B0-----:R-:W-:-:S08]  /*0ab0*/  DFMA R10, R14, -R2, 1 ;  /* 0x3ff000000e0a742b */ /* 0x001fd00000000802 */
[----:B------:R-:W-:-:S08]  /*0ac0*/  DFMA R10, R10, R10, R10 ;  /* 0x0000000a0a0a722b */ /* 0x000fd0000000000a */
[----:B------:R-:W-:Y:S01]  /*0ad0*/  DFMA R14, R14, R10, R14 ;  /* 0x0000000a0e0e722b */ /* 0x000fe2000000000e */
[----:B------:R-:W-:Y:S01]  /*0ae0*/  SEL R11, R12, 0x63400000, !P1 ;  /* 0x634000000c0b7807 */ /* 0x000fe20004800000 */
[----:B------:R-:W-:-:S03]  /*0af0*/  IMAD.MOV.U32 R10, RZ, RZ, R8 ;  /* 0x000000ffff0a7224 */ /* 0x000fc600078e0008 */
[----:B------:R-:W-:-:S03]  /*0b00*/  LOP3.LUT R11, R11, 0x800fffff, R9, 0xf8, !PT ;  /* 0x800fffff0b0b7812 */ /* 0x000fc600078ef809 */
[----:B------:R-:W-:-:S03]  /*0b10*/  DFMA R18, R14, -R2, 1 ;  /* 0x3ff000000e12742b */ /* 0x000fc60000000802 */
[----:B------:R-:W-:-:S05]  /*0b20*/  @!P2 DFMA R10, R10, 2, -R16 ;  /* 0x400000000a0aa82b */ /* 0x000fca0000000810 */
[----:B------:R-:W-:-:S05]  /*0b30*/  DFMA R14, R14, R18, R14 ;  /* 0x000000120e0e722b */ /* 0x000fca000000000e */
[----:B------:R-:W-:-:S03]  /*0b40*/  @!P2 LOP3.LUT R21, R11, 0x7ff00000, RZ, 0xc0, !PT ;  /* 0x7ff000000b15a812 */ /* 0x000fc600078ec0ff */
[----:B------:R-:W-:Y:S02]  /*0b50*/  DMUL R16, R14, R10 ;  /* 0x0000000a0e107228 */ /* 0x000fe40000000000 */
[----:B------:R-:W-:-:S05]  /*0b60*/  VIADD R13, R21, 0xffffffff ;  /* 0xffffffff150d7836 */ /* 0x000fca0000000000 */
[----:B------:R-:W-:Y:S01]  /*0b70*/  ISETP.GT.U32.AND P0, PT, R13, 0x7feffffe, PT ;  /* 0x7feffffe0d00780c */ /* 0x000fe20003f04070 */
[----:B------:R-:W-:-:S03]  /*0b80*/  DFMA R18, R16, -R2, R10 ;  /* 0x800000021012722b */ /* 0x000fc6000000000a */
[----:B------:R-:W-:-:S05]  /*0b90*/  ISETP.GT.U32.OR P0, PT, R22, 0x7feffffe, P0 ;  /* 0x7feffffe1600780c */ /* 0x000fca0000704470 */
[----:B------:R-:W-:-:S08]  /*0ba0*/  DFMA R14, R14, R18, R16 ;  /* 0x000000120e0e722b */ /* 0x000fd00000000010 */
[----:B------:R-:W-:Y:S05]  /*0bb0*/  @P0 BRA `(.L_x_75) ;  /* 0x00000000006c0947 */ /* 0x000fea0003800000 */
[----:B------:R-:W-:-:S04]  /*0bc0*/  LOP3.LUT R9, R7, 0x7ff00000, RZ, 0xc0, !PT ;  /* 0x7ff0000007097812 */ /* 0x000fc800078ec0ff */
[CC--:B------:R-:W-:Y:S02]  /*0bd0*/  VIADDMNMX R8, R4.reuse, -R9.reuse, 0xb9600000, !PT ;  /* 0xb960000004087446 */ /* 0x0c0fe40007800909 */
[----:B------:R-:W-:Y:S02]  /*0be0*/  ISETP.GE.U32.AND P0, PT, R4, R9, PT ;  /* 0x000000090400720c */ /* 0x000fe40003f06070 */
[----:B------:R-:W-:Y:S02]  /*0bf0*/  VIMNMX R8, PT, PT, R8, 0x46a00000, PT ;  /* 0x46a0000008087848 */ /* 0x000fe40003fe0100 */
[----:B------:R-:W-:-:S05]  /*0c00*/  SEL R9, R12, 0x63400000, !P0 ;  /* 0x634000000c097807 */ /* 0x000fca0004000000 */
[----:B------:R-:W-:Y:S02]  /*0c10*/  IMAD.IADD R4, R8, 0x1, -R9 ;  /* 0x0000000108047824 */ /* 0x000fe400078e0a09 */
[----:B------:R-:W-:Y:S02]  /*0c20*/  IMAD.MOV.U32 R8, RZ, RZ, RZ ;  /* 0x000000ffff087224 */ /* 0x000fe400078e00ff */
[----:B------:R-:W-:-:S06]  /*0c30*/  VIADD R9, R4, 0x7fe00000 ;  /* 0x7fe0000004097836 */ /* 0x000fcc0000000000 */
[----:B------:R-:W-:-:S10]  /*0c40*/  DMUL R12, R14, R8 ;  /* 0x000000080e0c7228 */ /* 0x000fd40000000000 */
[----:B------:R-:W-:-:S13]  /*0c50*/  FSETP.GTU.AND P0, PT, |R13|, 1.469367938527859385e-39, PT ;  /* 0x001000000d00780b */ /* 0x000fda0003f0c200 */
[----:B------:R-:W-:Y:S05]  /*0c60*/  @P0 BRA `(.L_x_76) ;  /* 0x0000000000940947 */ /* 0x000fea0003800000 */
[----:B------:R-:W-:Y:S01]  /*0c70*/  DFMA R2, R14, -R2, R10 ;  /* 0x800000020e02722b */ /* 0x000fe2000000000a */
[----:B------:R-:W-:-:S09]  /*0c80*/  IMAD.MOV.U32 R8, RZ, RZ, RZ ;  /* 0x000000ffff087224 */ /* 0x000fd200078e00ff */
[C---:B------:R-:W-:Y:S02]  /*0c90*/  FSETP.NEU.AND P0, PT, R3.reuse, RZ, PT ;  /* 0x000000ff0300720b */ /* 0x040fe40003f0d000 */
[----:B------:R-:W-:-:S04]  /*0ca0*/  LOP3.LUT R7, R3, 0x80000000, R7, 0x48, !PT ;  /* 0x8000000003077812 */ /* 0x000fc800078e4807 */
[----:B------:R-:W-:-:S07]  /*0cb0*/  LOP3.LUT R9, R7, R9, RZ, 0xfc, !PT ;  /* 0x0000000907097212 */ /* 0x000fce00078efcff */
[----:B------:R-:W-:Y:S05]  /*0cc0*/  @!P0 BRA `(.L_x_76) ;  /* 0x00000000007c8947 */ /* 0x000fea0003800000 */
[----:B------:R-:W-:Y:S01]  /*0cd0*/  IMAD.MOV R3, RZ, RZ, -R4 ;  /* 0x000000ffff037224 */ /* 0x000fe200078e0a04 */
[----:B------:R-:W-:Y:S01]  /*0ce0*/  DMUL.RP R8, R14, R8 ;  /* 0x000000080e087228 */ /* 0x000fe20000008000 */
[----:B------:R-:W-:-:S06]  /*0cf0*/  IMAD.MOV.U32 R2, RZ, RZ, RZ ;  /* 0x000000ffff027224 */ /* 0x000fcc00078e00ff */
[----:B------:R-:W-:-:S03]  /*0d00*/  DFMA R2, R12, -R2, R14 ;  /* 0x800000020c02722b */ /* 0x000fc6000000000e */
[----:B------:R-:W-:-:S03]  /*0d10*/  LOP3.LUT R7, R9, R7, RZ, 0x3c, !PT ;  /* 0x0000000709077212 */ /* 0x000fc600078e3cff */
[----:B------:R-:W-:-:S04]  /*0d20*/  IADD3 R2, PT, PT, -R4, -0x43300000, RZ ;  /* 0xbcd0000004027810 */ /* 0x000fc80007ffe1ff */
[----:B------:R-:W-:-:S04]  /*0d30*/  FSETP.NEU.AND P0, PT, |R3|, R2, PT ;  /* 0x000000020300720b */ /* 0x000fc80003f0d200 */
[----:B------:R-:W-:Y:S02]  /*0d40*/  FSEL R12, R8, R12, !P0 ;  /* 0x0000000c080c7208 */ /* 0x000fe40004000000 */
[----:B------:R-:W-:Y:S01]  /*0d50*/  FSEL R13, R7, R13, !P0 ;  /* 0x0000000d070d7208 */ /* 0x000fe20004000000 */
[----:B------:R-:W-:Y:S06]  /*0d60*/  BRA `(.L_x_76) ;  /* 0x0000000000547947 */ /* 0x000fec0003800000 */
.L_x_75:
[----:B------:R-:W-:-:S14]  /*0d70*/  DSETP.NAN.AND P0, PT, R8, R8, PT ;  /* 0x000000080800722a */ /* 0x000fdc0003f08000 */
[----:B------:R-:W-:Y:S05]  /*0d80*/  @P0 BRA `(.L_x_77) ;  /* 0x0000000000440947 */ /* 0x000fea0003800000 */
[----:B------:R-:W-:-:S14]  /*0d90*/  DSETP.NAN.AND P0, PT, R6, R6, PT ;  /* 0x000000060600722a */ /* 0x000fdc0003f08000 */
[----:B------:R-:W-:Y:S05]  /*0da0*/  @P0 BRA `(.L_x_78) ;  /* 0x0000000000300947 */ /* 0x000fea0003800000 */
[----:B------:R-:W-:Y:S01]  /*0db0*/  ISETP.NE.AND P0, PT, R21, R20, PT ;  /* 0x000000141500720c */ /* 0x000fe20003f05270 */
[----:B------:R-:W-:Y:S02]  /*0dc0*/  IMAD.MOV.U32 R12, RZ, RZ, 0x0 ;  /* 0x00000000ff0c7424 */ /* 0x000fe400078e00ff */
[----:B------:R-:W-:-:S10]  /*0dd0*/  IMAD.MOV.U32 R13, RZ, RZ, -0x80000 ;  /* 0xfff80000ff0d7424 */ /* 0x000fd400078e00ff */
[----:B------:R-:W-:Y:S05]  /*0de0*/  @!P0 BRA `(.L_x_76) ;  /* 0x0000000000348947 */ /* 0x000fea0003800000 */
[----:B------:R-:W-:Y:S02]  /*0df0*/  ISETP.NE.AND P0, PT, R21, 0x7ff00000, PT ;  /* 0x7ff000001500780c */ /* 0x000fe40003f05270 */
[----:B------:R-:W-:Y:S02]  /*0e00*/  LOP3.LUT R13, R9, 0x80000000, R7, 0x48, !PT ;  /* 0x80000000090d7812 */ /* 0x000fe400078e4807 */
[----:B------:R-:W-:-:S13]  /*0e10*/  ISETP.EQ.OR P0, PT, R20, RZ, !P0 ;  /* 0x000000ff1400720c */ /* 0x000fda0004702670 */
[----:B------:R-:W-:Y:S01]  /*0e20*/  @P0 LOP3.LUT R2, R13, 0x7ff00000, RZ, 0xfc, !PT ;  /* 0x7ff000000d020812 */ /* 0x000fe200078efcff */
[----:B------:R-:W-:Y:S02]  /*0e30*/  @!P0 IMAD.MOV.U32 R12, RZ, RZ, RZ ;  /* 0x000000ffff0c8224 */ /* 0x000fe400078e00ff */
[----:B------:R-:W-:Y:S02]  /*0e40*/  @P0 IMAD.MOV.U32 R12, RZ, RZ, RZ ;  /* 0x000000ffff0c0224 */ /* 0x000fe400078e00ff */
[----:B------:R-:W-:Y:S01]  /*0e50*/  @P0 IMAD.MOV.U32 R13, RZ, RZ, R2 ;  /* 0x000000ffff0d0224 */ /* 0x000fe200078e0002 */
[----:B------:R-:W-:Y:S06]  /*0e60*/  BRA `(.L_x_76) ;  /* 0x0000000000147947 */ /* 0x000fec0003800000 */
.L_x_78:
[----:B------:R-:W-:Y:S01]  /*0e70*/  LOP3.LUT R13, R7, 0x80000, RZ, 0xfc, !PT ;  /* 0x00080000070d7812 */ /* 0x000fe200078efcff */
[----:B------:R-:W-:Y:S01]  /*0e80*/  IMAD.MOV.U32 R12, RZ, RZ, R6 ;  /* 0x000000ffff0c7224 */ /* 0x000fe200078e0006 */
[----:B------:R-:W-:Y:S06]  /*0e90*/  BRA `(.L_x_76) ;  /* 0x0000000000087947 */ /* 0x000fec0003800000 */
.L_x_77:
[----:B------:R-:W-:Y:S01]  /*0ea0*/  LOP3.LUT R13, R9, 0x80000, RZ, 0xfc, !PT ;  /* 0x00080000090d7812 */ /* 0x000fe200078efcff */
[----:B------:R-:W-:-:S07]  /*0eb0*/  IMAD.MOV.U32 R12, RZ, RZ, R8 ;  /* 0x000000ffff0c7224 */ /* 0x000fce00078e0008 */
.L_x_76:
[----:B------:R-:W-:Y:S05]  /*0ec0*/  BSYNC.RECONVERGENT B1 ;  /* 0x0000000000017941 */ /* 0x000fea0003800200 */
.L_x_74:
[----:B------:R-:W-:Y:S02]  /*0ed0*/  IMAD.MOV.U32 R2, RZ, RZ, R0 ;  /* 0x000000ffff027224 */ /* 0x000fe400078e0000 */
[----:B------:R-:W-:-:S04]  /*0ee0*/  IMAD.MOV.U32 R3, RZ, RZ, 0x0 ;  /* 0x00000000ff037424 */ /* 0x000fc800078e00ff */
[----:B------:R-:W-:Y:S05]  /*0ef0*/  RET.REL.NODEC R2 `(_Z30compute_interface_field_kernelPKfPfiiif) ;  /* 0xfffffff002407950 */ /* 0x000fea0003c3ffff */
.L_x_79:
        /* <DEDUP_REMOVED lines=16> */
.L_x_215:


//--------------------- .text._Z26update_phase_fields_kernelPKfPfiiiif --------------------------
	.section	.text._Z26update_phase_fields_kernelPKfPfiiiif,"ax",@progbits
	.align	128
        .global         _Z26update_phase_fields_kernelPKfPfiiiif
        .type           _Z26update_phase_fields_kernelPKfPfiiiif,@function
        .size           _Z26update_phase_fields_kernelPKfPfiiiif,(.L_x_216 - _Z26update_phase_fields_kernelPKfPfiiiif)
        .other          _Z26update_phase_fields_kernelPKfPfiiiif,@"STO_CUDA_ENTRY STV_DEFAULT"
_Z26update_phase_fields_kernelPKfPfiiiif:
.text._Z26update_phase_fields_kernelPKfPfiiiif:
        /* <DEDUP_REMOVED lines=23> */
[----:B------:R-:W2:Y:S02]  /*0170*/  LDC R9, c[0x0][0x3a0] ;  /* 0x0000e800ff097b82 */ /* 0x000ea40000000800 */
[----:B0-----:R-:W-:-:S05]  /*0180*/  IMAD.WIDE R4, R2, 0x4, R4 ;  /* 0x0000000402047825 */ /* 0x001fca00078e0204 */
[----:B-1----:R-:W3:Y:S01]  /*0190*/  LDG.E R0, desc[UR6][R4.64] ;  /* 0x0000000604007981 */ /* 0x002ee2000c1e1900 */
[----:B------:R-:W-:Y:S01]  /*01a0*/  BSSY.RECONVERGENT B0, `(.L_x_80) ;  /* 0x000000c000007945 */ /* 0x000fe20003800200 */
[----:B--2---:R-:W0:Y:S02]  /*01b0*/  MUFU.RCP R3, R9 ;  /* 0x0000000900037308 */ /* 0x004e240000001000 */
[----:B0-----:R-:W-:-:S04]  /*01c0*/  FFMA R6, R3, -R9, 1 ;  /* 0x3f80000003067423 */ /* 0x001fc80000000809 */
[----:B------:R-:W-:Y:S02]  /*01d0*/  FFMA R3, R3, R6, R3 ;  /* 0x0000000603037223 */ /* 0x000fe40000000003 */
[----:B---3--:R-:W0:Y:S02]  /*01e0*/  FCHK P0, R0, R9 ;  /* 0x0000000900007302 */ /* 0x008e240000000000 */
[----:B------:R-:W-:-:S04]  /*01f0*/  FFMA R6, R0, R3, RZ ;  /* 0x0000000300067223 */ /* 0x000fc800000000ff */
[----:B------:R-:W-:-:S04]  /*0200*/  FFMA R7, R6, -R9, R0 ;  /* 0x8000000906077223 */ /* 0x000fc80000000000 */
[----:B------:R-:W-:Y:S01]  /*0210*/  FFMA R3, R3, R7, R6 ;  /* 0x0000000703037223 */ /* 0x000fe20000000006 */
[----:B0-----:R-:W-:Y:S06]  /*0220*/  @!P0 BRA `(.L_x_81) ;  /* 0x00000000000c8947 */ /* 0x001fec0003800000 */
[----:B------:R-:W-:-:S07]  /*0230*/  MOV R4, 0x250 ;  /* 0x0000025000047802 */ /* 0x000fce0000000f00 */
[----:B------:R-:W-:Y:S05]  /*0240*/  CALL.REL.NOINC `($__internal_5_$__cuda_sm3x_div_rn_noftz_f32_slowpath) ;  /* 0x00000000008c7944 */ /* 0x000fea0003c00000 */
[----:B------:R-:W-:-:S07]  /*0250*/  IMAD.MOV.U32 R3, RZ, RZ, R0 ;  /* 0x000000ffff037224 */ /* 0x000fce00078e0000 */
.L_x_81:
[----:B------:R-:W-:Y:S05]  /*0260*/  BSYNC.RECONVERGENT B0 ;  /* 0x0000000000007941 */ /* 0x000fea0003800200 */
.L_x_80:
[C---:B------:R-:W-:Y:S01]  /*0270*/  FMUL R0, |R3|.reuse, 2.8853900432586669922 ;  /* 0x4038aa3b03007820 */ /* 0x040fe20000400200 */
[----:B------:R-:W0:Y:S01]  /*0280*/  LDC R10, c[0x0][0x39c] ;  /* 0x0000e700ff0a7b82 */ /* 0x000e220000000800 */
[----:B------:R-:W-:Y:S02]  /*0290*/  IMAD.MOV.U32 R8, RZ, RZ, 0x3c80f082 ;  /* 0x3c80f082ff087424 */ /* 0x000fe400078e00ff */
[C---:B------:R-:W-:Y:S01]  /*02a0*/  FMUL R9, R3.reuse, R3 ;  /* 0x0000000303097220 */ /* 0x040fe20000400000 */
[----:B------:R-:W-:Y:S01]  /*02b0*/  IMAD.MOV.U32 R7, RZ, RZ, 0x3f800000 ;  /* 0x3f800000ff077424 */ /* 0x000fe200078e00ff */
[----:B------:R-:W-:Y:S01]  /*02c0*/  FSETP.GE.AND P1, PT, |R3|, 0.60000002384185791016, PT ;  /* 0x3f19999a0300780b */ /* 0x000fe20003f26200 */
[----:B------:R-:W1:Y:S01]  /*02d0*/  MUFU.EX2 R0, R0 ;  /* 0x0000000000007308 */ /* 0x000e620000000800 */
[----:B------:R-:W-:Y:S01]  /*02e0*/  FFMA R8, R9, R8, -0.052303962409496307373 ;  /* 0xbd563cae09087423 */ /* 0x000fe20000000008 */
[----:B------:R-:W-:Y:S01]  /*02f0*/  FSETP.GE.AND P0, PT, |R3|, 9.010913848876953125, PT ;  /* 0x41102cb40300780b */ /* 0x000fe20003f06200 */
[----:B------:R-:W2:Y:S01]  /*0300*/  LDC.64 R4, c[0x0][0x388] ;  /* 0x0000e200ff047b82 */ /* 0x000ea20000000a00 */
[----:B-1----:R-:W-:Y:S01]  /*0310*/  FADD R6, R0, 1 ;  /* 0x3f80000000067421 */ /* 0x002fe20000000000 */
[----:B------:R-:W-:-:S04]  /*0320*/  FFMA R0, R9, R8, 0.1331529766321182251 ;  /* 0x3e08594109007423 */ /* 0x000fc80000000008 */
[C---:B------:R-:W-:Y:S01]  /*0330*/  FFMA R0, R9.reuse, R0, -0.33332768082618713379 ;  /* 0xbeaaa9ed09007423 */ /* 0x040fe20000000000 */
[----:B------:R-:W1:Y:S03]  /*0340*/  MUFU.RCP R6, R6 ;  /* 0x0000000600067308 */ /* 0x000e660000001000 */
[----:B------:R-:W-:Y:S01]  /*0350*/  FFMA R0, R9, R0, RZ ;  /* 0x0000000009007223 */ /* 0x000fe200000000ff */
[----:B--2---:R-:W-:-:S04]  /*0360*/  IMAD.WIDE R4, R2, 0x4, R4 ;  /* 0x0000000402047825 */ /* 0x004fc800078e0204 */
[----:B-1----:R-:W-:-:S05]  /*0370*/  FFMA R7, R6, -2, R7 ;  /* 0xc000000006077823 */ /* 0x002fca0000000007 */
[----:B------:R-:W-:Y:S02]  /*0380*/  FSEL R6, R7, 1, !P0 ;  /* 0x3f80000007067808 */ /* 0x000fe40004000000 */
[----:B0-----:R-:W-:Y:S02]  /*0390*/  ISETP.GE.AND P0, PT, R10, 0x2, PT ;  /* 0x000000020a00780c */ /* 0x001fe40003f06270 */
[--C-:B------:R-:W-:Y:S01]  /*03a0*/  LOP3.LUT R6, R6, 0x80000000, R3.reuse, 0xb8, !PT ;  /* 0x8000000006067812 */ /* 0x100fe200078eb803 */
[----:B------:R-:W-:-:S04]  /*03b0*/  @!P1 FFMA R6, R0, R3, R3 ;  /* 0x0000000300069223 */ /* 0x000fc80000000003 */
[----:B------:R-:W-:-:S04]  /*03c0*/  FADD R6, -R6, 1 ;  /* 0x3f80000006067421 */ /* 0x000fc80000000100 */
[----:B------:R-:W-:-:S05]  /*03d0*/  FMUL R3, R6, 0.5 ;  /* 0x3f00000006037820 */ /* 0x000fca0000400000 */
[----:B------:R0:W-:Y:S01]  /*03e0*/  STG.E desc[UR6][R4.64], R3 ;  /* 0x0000000304007986 */ /* 0x0001e2000c101906 */
[----:B------:R-:W-:Y:S05]  /*03f0*/  @!P0 EXIT ;  /* 0x000000000000894d */ /* 0x000fea0003800000 */
[----:B------:R-:W1:Y:S01]  /*0400*/  LDC R7, c[0x0][0x398] ;  /* 0x0000e600ff077b82 */ /* 0x000e620000000800 */
[----:B------:R-:W2:Y:S01]  /*0410*/  LDCU.64 UR4, c[0x0][0x390] ;  /* 0x00007200ff0477ac */ /* 0x000ea20008000a00 */
[----:B0-----:R-:W-:Y:S01]  /*0420*/  FADD R3, -R3, 1 ;  /* 0x3f80000003037421 */ /* 0x001fe20000000100 */
[----:B--2---:R-:W-:-:S06]  /*0430*/  UIMAD UR4, UR5, UR4, URZ ;  /* 0x00000004050472a4 */ /* 0x004fcc000f8e02ff */
[----:B-1----:R-:W-:-:S04]  /*0440*/  IMAD R7, R7, UR4, RZ ;  /* 0x0000000407077c24 */ /* 0x002fc8000f8e02ff */
[----:B------:R-:W-:-:S05]  /*0450*/  IMAD.WIDE R4, R7, 0x4, R4 ;  /* 0x0000000407047825 */ /* 0x000fca00078e0204 */
[----:B------:R-:W-:Y:S01]  /*0460*/  STG.E desc[UR6][R4.64], R3 ;  /* 0x0000000304007986 */ /* 0x000fe2000c101906 */
[----:B------:R-:W-:Y:S05]  /*0470*/  EXIT ;  /* 0x000000000000794d */ /* 0x000fea0003800000 */
        .weak           $__internal_5_$__cuda_sm3x_div_rn_noftz_f32_slowpath
        .type           $__internal_5_$__cuda_sm3x_div_rn_noftz_f32_slowpath,@function
        .size           $__internal_5_$__cuda_sm3x_div_rn_noftz_f32_slowpath,(.L_x_216 - $__internal_5_$__cuda_sm3x_div_rn_noftz_f32_slowpath)
$__internal_5_$__cuda_sm3x_div_rn_noftz_f32_slowpath:
[----:B------:R-:W0:Y:S01]  /*0480*/  LDC R3, c[0x0][0x3a0] ;  /* 0x0000e800ff037b82 */ /* 0x000e220000000800 */
[----:B------:R-:W-:Y:S01]  /*0490*/  SHF.R.U32.HI R5, RZ, 0x17, R0 ;  /* 0x00000017ff057819 */ /* 0x000fe20000011600 */
[----:B------:R-:W1:Y:S01]  /*04a0*/  LDCU UR4, c[0x0][0x3a0] ;  /* 0x00007400ff0477ac */ /* 0x000e620008000800 */
[----:B------:R-:W-:Y:S01]  /*04b0*/  BSSY.RECONVERGENT B1, `(.L_x_82) ;  /* 0x0000064000017945 */ /* 0x000fe20003800200 */
[----:B------:R-:W-:Y:S02]  /*04c0*/  MOV R7, R0 ;  /* 0x0000000000077202 */ /* 0x000fe40000000f00 */
[----:B------:R-:W-:-:S05]  /*04d0*/  LOP3.LUT R5, R5, 0xff, RZ, 0xc0, !PT ;  /* 0x000000ff05057812 */ /* 0x000fca00078ec0ff */
[----:B------:R-:W-:Y:S02]  /*04e0*/  VIADD R10, R5, 0xffffffff ;  /* 0xffffffff050a7836 */ /* 0x000fe40000000000 */
[----:B-1----:R-:W-:Y:S01]  /*04f0*/  IMAD.U32 R8, RZ, RZ, UR4 ;  /* 0x00000004ff087e24 */ /* 0x002fe2000f8e00ff */
[----:B0-----:R-:W-:-:S04]  /*0500*/  SHF.R.U32.HI R6, RZ, 0x17, R3 ;  /* 0x00000017ff067819 */ /* 0x001fc80000011603 */
[----:B------:R-:W-:-:S05]  /*0510*/  LOP3.LUT R6, R6, 0xff, RZ, 0xc0, !PT ;  /* 0x000000ff06067812 */ /* 0x000fca00078ec0ff */
[----:B------:R-:W-:-:S05]  /*0520*/  VIADD R11, R6, 0xffffffff ;  /* 0xffffffff060b7836 */ /* 0x000fca0000000000 */
[----:B------:R-:W-:-:S04]  /*0530*/  ISETP.GT.U32.AND P0, PT, R11, 0xfd, PT ;  /* 0x000000fd0b00780c */ /* 0x000fc80003f04070 */
[----:B------:R-:W-:-:S13]  /*0540*/  ISETP.GT.U32.OR P0, PT, R10, 0xfd, P0 ;  /* 0x000000fd0a00780c */ /* 0x000fda0000704470 */
[----:B------:R-:W-:Y:S01]  /*0550*/  @!P0 IMAD.MOV.U32 R9, RZ, RZ, RZ ;  /* 0x000000ffff098224 */ /* 0x000fe200078e00ff */
        /* <DEDUP_REMOVED lines=19> */
[----:B------:R-:W-:Y:S02]  /*0690*/  @P0 IMAD.MOV.U32 R9, RZ, RZ, RZ ;  /* 0x000000ffff090224 */ /* 0x000fe400078e00ff */
[----:B------:R-:W-:Y:S01]  /*06a0*/  @!P0 FFMA R7, R0, 1.84467440737095516160e+19, RZ ;  /* 0x5f80000000078823 */ /* 0x000fe200000000ff */
[----:B------:R-:W-:Y:S02]  /*06b0*/  @!P0 IMAD.MOV.U32 R9, RZ, RZ, -0x40 ;  /* 0xffffffc0ff098424 */ /* 0x000fe400078e00ff */
[----:B------:R-:W-:-:S03]  /*06c0*/  @!P1 FFMA R8, R3, 1.84467440737095516160e+19, RZ ;  /* 0x5f80000003089823 */ /* 0x000fc600000000ff */
[----:B------:R-:W-:-:S07]  /*06d0*/  @!P1 IADD3 R9, PT, PT, R9, 0x40, RZ ;  /* 0x0000004009099810 */ /* 0x000fce0007ffe0ff */
.L_x_83:
[----:B------:R-:W-:Y:S01]  /*06e0*/  LEA R3, R6, 0xc0800000, 0x17 ;  /* 0xc080000006037811 */ /* 0x000fe200078eb8ff */
[----:B------:R-:W-:Y:S01]  /*06f0*/  VIADD R5, R5, 0xffffff81 ;  /* 0xffffff8105057836 */ /* 0x000fe20000000000 */
[----:B------:R-:W-:Y:S03]  /*0700*/  BSSY.RECONVERGENT B2, `(.L_x_88) ;  /* 0x0000035000027945 */ /* 0x000fe60003800200 */
[----:B------:R-:W-:Y:S01]  /*0710*/  IMAD.IADD R3, R8, 0x1, -R3 ;  /* 0x0000000108037824 */ /* 0x000fe200078e0a03 */
[C---:B------:R-:W-:Y:S01]  /*0720*/  IADD3 R6, PT, PT, R5.reuse, 0x7f, -R6 ;  /* 0x0000007f05067810 */ /* 0x040fe20007ffe806 */
[----:B------:R-:W-:Y:S02]  /*0730*/  IMAD R0, R5, -0x800000, R7 ;  /* 0xff80000005007824 */ /* 0x000fe400078e0207 */
[----:B------:R-:W0:Y:S01]  /*0740*/  MUFU.RCP R8, R3 ;  /* 0x0000000300087308 */ /* 0x000e220000001000 */
[----:B------:R-:W-:Y:S01]  /*0750*/  FADD.FTZ R11, -R3, -RZ ;  /* 0x800000ff030b7221 */ /* 0x000fe20000010100 */
[----:B------:R-:W-:-:S03]  /*0760*/  IMAD.IADD R6, R6, 0x1, R9 ;  /* 0x0000000106067824 */ /* 0x000fc600078e0209 */
        /* <DEDUP_REMOVED lines=9> */
[----:B------:R-:W-:-:S05]  /*0800*/  IADD3 R9, PT, PT, R3, R6, RZ ;  /* 0x0000000603097210 */ /* 0x000fca0007ffe0ff */
[----:B------:R-:W-:-:S05]  /*0810*/  VIADD R3, R9, 0xffffffff ;  /* 0xffffffff09037836 */ /* 0x000fca0000000000 */
        /* <DEDUP_REMOVED lines=10> */
[CCC-:B------:R-:W-:Y:S01]  /*08c0*/  FFMA.RM R6, R10.reuse, R8.reuse, R7.reuse ;  /* 0x000000080a067223 */ /* 0x1c0fe20000004007 */
[C---:B------:R-:W-:Y:S02]  /*08d0*/  ISETP.NE.AND P2, PT, R9.reuse, RZ, PT ;  /* 0x000000ff0900720c */ /* 0x040fe40003f45270 */
[----:B------:R-:W-:Y:S02]  /*08e0*/  ISETP.NE.AND P1, PT, R9, RZ, PT ;  /* 0x000000ff0900720c */ /* 0x000fe40003f25270 */
[----:B------:R-:W-:Y:S01]  /*08f0*/  LOP3.LUT R5, R3, 0x7fffff, RZ, 0xc0, !PT ;  /* 0x007fffff03057812 */ /* 0x000fe200078ec0ff */
[----:B------:R-:W-:Y:S01]  /*0900*/  FFMA.RP R3, R10, R8, R7 ;  /* 0x000000080a037223 */ /* 0x000fe20000008007 */
[----:B------:R-:W-:Y:S02]  /*0910*/  VIADD R8, R9, 0x20 ;  /* 0x0000002009087836 */ /* 0x000fe40000000000 */
[----:B------:R-:W-:Y:S01]  /*0920*/  LOP3.LUT R5, R5, 0x800000, RZ, 0xfc, !PT ;  /* 0x0080000005057812 */ /* 0x000fe200078efcff */
[----:B------:R-:W-:Y:S01]  /*0930*/  IMAD.MOV R7, RZ, RZ, -R9 ;  /* 0x000000ffff077224 */ /* 0x000fe200078e0a09 */
[----:B------:R-:W-:-:S02]  /*0940*/  FSETP.NEU.FTZ.AND P0, PT, R3, R6, PT ;  /* 0x000000060300720b */ /* 0x000fc40003f1d000 */
[----:B------:R-:W-:Y:S02]  /*0950*/  SHF.L.U32 R8, R5, R8, RZ ;  /* 0x0000000805087219 */ /* 0x000fe400000006ff */
[----:B------:R-:W-:Y:S02]  /*0960*/  SEL R6, R7, RZ, P2 ;  /* 0x000000ff07067207 */ /* 0x000fe40001000000 */
[----:B------:R-:W-:Y:S02]  /*0970*/  ISETP.NE.AND P1, PT, R8, RZ, P1 ;  /* 0x000000ff0800720c */ /* 0x000fe40000f25270 */
[----:B------:R-:W-:Y:S02]  /*0980*/  SHF.R.U32.HI R6, RZ, R6, R5 ;  /* 0x00000006ff067219 */ /* 0x000fe40000011605 */
[----:B------:R-:W-:Y:S02]  /*0990*/  PLOP3.LUT P0, PT, P0, P1, PT, 0xf8, 0x8f ;  /* 0x00000000008f781c */ /* 0x000fe40000703f70 */
[----:B------:R-:W-:-:S02]  /*09a0*/  SHF.R.U32.HI R8, RZ, 0x1, R6 ;  /* 0x00000001ff087819 */ /* 0x000fc40000011606 */
[----:B------:R-:W-:-:S04]  /*09b0*/  SEL R3, RZ, 0x1, !P0 ;  /* 0x00000001ff037807 */ /* 0x000fc80004000000 */
[----:B------:R-:W-:-:S04]  /*09c0*/  LOP3.LUT R3, R3, 0x1, R8, 0xf8, !PT ;  /* 0x0000000103037812 */ /* 0x000fc800078ef808 */
[----:B------:R-:W-:-:S04]  /*09d0*/  LOP3.LUT R3, R3, R6, RZ, 0xc0, !PT ;  /* 0x0000000603037212 */ /* 0x000fc800078ec0ff */
[----:B------:R-:W-:-:S04]  /*09e0*/  IADD3 R3, PT, PT, R8, R3, RZ ;  /* 0x0000000308037210 */ /* 0x000fc80007ffe0ff */
[----:B------:R-:W-:Y:S01]  /*09f0*/  LOP3.LUT R0, R3, R0, RZ, 0xfc, !PT ;  /* 0x0000000003007212 */ /* 0x000fe200078efcff */
[----:B------:R-:W-:Y:S06]  /*0a00*/  BRA `(.L_x_91) ;  /* 0x0000000000107947 */ /* 0x000fec0003800000 */
.L_x_90:
[----:B------:R-:W-:-:S04]  /*0a10*/  LOP3.LUT R0, R0, 0x80000000, RZ, 0xc0, !PT ;  /* 0x8000000000007812 */ /* 0x000fc800078ec0ff */
[----:B------:R-:W-:Y:S01]  /*0a20*/  LOP3.LUT R0, R0, 0x7f800000, RZ, 0xfc, !PT ;  /* 0x7f80000000007812 */ /* 0x000fe200078efcff */
[----:B------:R-:W-:Y:S06]  /*0a30*/  BRA `(.L_x_91) ;  /* 0x0000000000047947 */ /* 0x000fec0003800000 */
.L_x_89:
[----:B------:R-:W-:-:S07]  /*0a40*/  IMAD R0, R6, 0x800000, R0 ;  /* 0x0080000006007824 */ /* 0x000fce00078e0200 */
.L_x_91:
[----:B------:R-:W-:Y:S05]  /*0a50*/  BSYNC.RECONVERGENT B2 ;  /* 0x0000000000027941 */ /* 0x000fea0003800200 */
.L_x_88:
[----:B------:R-:W-:Y:S05]  /*0a60*/  BRA `(.L_x_92) ;  /* 0x0000000000207947 */ /* 0x000fea0003800000 */
.L_x_87:
[----:B------:R-:W-:-:S04]  /*0a70*/  LOP3.LUT R0, R8, 0x80000000, R7, 0x48, !PT ;  /* 0x8000000008007812 */ /* 0x000fc800078e4807 */
[----:B------:R-:W-:Y:S01]  /*0a80*/  LOP3.LUT R0, R0, 0x7f800000, RZ, 0xfc, !PT ;  /* 0x7f80000000007812 */ /* 0x000fe200078efcff */
[----:B------:R-:W-:Y:S06]  /*0a90*/  BRA `(.L_x_92) ;  /* 0x0000000000147947 */ /* 0x000fec0003800000 */
.L_x_86:
[----:B------:R-:W-:Y:S01]  /*0aa0*/  LOP3.LUT R0, R8, 0x80000000, R7, 0x48, !PT ;  /* 0x8000000008007812 */ /* 0x000fe200078e4807 */
[----:B------:R-:W-:Y:S06]  /*0ab0*/  BRA `(.L_x_92) ;  /* 0x00000000000c7947 */ /* 0x000fec0003800000 */
.L_x_85:
[----:B------:R-:W0:Y:S01]  /*0ac0*/  MUFU.RSQ R0, -QNAN ;  /* 0xffc0000000007908 */ /* 0x000e220000001400 */
[----:B------:R-:W-:Y:S05]  /*0ad0*/  BRA `(.L_x_92) ;  /* 0x0000000000047947 */ /* 0x000fea0003800000 */
.L_x_84:
[----:B------:R-:W-:-:S07]  /*0ae0*/  FADD.FTZ R0, R0, R3 ;  /* 0x0000000300007221 */ /* 0x000fce0000010000 */
.L_x_92:
[----:B------:R-:W-:Y:S05]  /*0af0*/  BSYNC.RECONVERGENT B1 ;  /* 0x0000000000017941 */ /* 0x000fea0003800200 */
.L_x_82:
[----:B------:R-:W-:-:S04]  /*0b00*/  IMAD.MOV.U32 R5, RZ, RZ, 0x0 ;  /* 0x00000000ff057424 */ /* 0x000fc800078e00ff */
[----:B0-----:R-:W-:Y:S05]  /*0b10*/  RET.REL.NODEC R4 `(_Z26update_phase_fields_kernelPKfPfiiiif) ;  /* 0xfffffff404387950 */ /* 0x001fea0003c3ffff */
.L_x_93:
        /* <DEDUP_REMOVED lines=14> */
.L_x_216:


//--------------------- .text._Z22advect_levelset_kernelPfPKfS1_iiif --------------------------
	.section	.text._Z22advect_levelset_kernelPfPKfS1_iiif,"ax",@progbits
	.align	128
        .global         _Z22advect_levelset_kernelPfPKfS1_iiif
        .type           _Z22advect_levelset_kernelPfPKfS1_iiif,@function
        .size           _Z22advect_levelset_kernelPfPKfS1_iiif,(.L_x_225 - _Z22advect_levelset_kernelPfPKfS1_iiif)
        .other          _Z22advect_levelset_kernelPfPKfS1_iiif,@"STO_CUDA_ENTRY STV_DEFAULT"
_Z22advect_levelset_kernelPfPKfS1_iiif:
.text._Z22advect_levelset_kernelPfPKfS1_iiif:
[----:B------:R-:W-:Y:S01]  /*0000*/  LDC R1, c[0x0][0x37c] ;  /* 0x0000df00ff017b82 */ /* 0x000fe20000000800 */
[----:B------:R-:W0:Y:S07]  /*0010*/  S2R R3, SR_TID.Y ;  /* 0x0000000000037919 */ /* 0x000e2e0000002200 */
[----:B------:R-:W1:Y:S01]  /*0020*/  LDC R7, c[0x0][0x360] ;  /* 0x0000d800ff077b82 */ /* 0x000e620000000800 */
[----:B------:R-:W1:Y:S01]  /*0030*/  S2R R0, SR_TID.X ;  /* 0x0000000000007919 */ /* 0x000e620000002100 */
[----:B------:R-:W2:Y:S06]  /*0040*/  S2R R2, SR_TID.Z ;  /* 0x0000000000027919 */ /* 0x000eac0000002300 */
[----:B------:R-:W0:Y:S08]  /*0050*/  S2UR UR5, SR_CTAID.Y ;  /* 0x00000000000579c3 */ /* 0x000e300000002600 */
[----:B------:R-:W0:Y:S08]  /*0060*/  LDC R8, c[0x0][0x364] ;  /* 0x0000d900ff087b82 */ /* 0x000e300000000800 */
[----:B------:R-:W1:Y:S08]  /*0070*/  S2UR UR4, SR_CTAID.X ;  /* 0x00000000000479c3 */ /* 0x000e700000002500 */
[----:B------:R-:W3:Y:S08]  /*0080*/  LDC.64 R4, c[0x0][0x398] ;  /* 0x0000e600ff047b82 */ /* 0x000ef00000000a00 */
[----:B------:R-:W2:Y:S01]  /*0090*/  S2UR UR6, SR_CTAID.Z ;  /* 0x00000000000679c3 */ /* 0x000ea20000002700 */
[----:B0-----:R-:W-:-:S07]  /*00a0*/  IMAD R8, R8, UR5, R3 ;  /* 0x0000000508087c24 */ /* 0x001fce000f8e0203 */
[----:B------:R-:W2:Y:S01]  /*00b0*/  LDC R9, c[0x0][0x368] ;  /* 0x0000da00ff097b82 */ /* 0x000ea20000000800 */
[----:B-1----:R-:W-:-:S07]  /*00c0*/  IMAD R7, R7, UR4, R0 ;  /* 0x0000000407077c24 */ /* 0x002fce000f8e0200 */
[----:B------:R-:W0:Y:S01]  /*00d0*/  LDC R6, c[0x0][0x3a0] ;  /* 0x0000e800ff067b82 */ /* 0x000e220000000800 */
[----:B---3--:R-:W-:-:S04]  /*00e0*/  ISETP.GE.AND P0, PT, R8, R5, PT ;  /* 0x000000050800720c */ /* 0x008fc80003f06270 */
[----:B------:R-:W-:Y:S01]  /*00f0*/  ISETP.GE.OR P0, PT, R7, R4, P0 ;  /* 0x000000040700720c */ /* 0x000fe20000706670 */
[----:B--2---:R-:W-:-:S05]  /*0100*/  IMAD R9, R9, UR6, R2 ;  /* 0x0000000609097c24 */ /* 0x004fca000f8e0202 */
[----:B0-----:R-:W-:-:S13]  /*0110*/  ISETP.GE.OR P0, PT, R9, R6, P0 ;  /* 0x000000060900720c */ /* 0x001fda0000706670 */
[----:B------:R-:W-:Y:S05]  /*0120*/  @P0 EXIT ;  /* 0x000000000000094d */ /* 0x000fea0003800000 */
[----:B------:R-:W0:Y:S01]  /*0130*/  LDC.64 R2, c[0x0][0x390] ;  /* 0x0000e400ff027b82 */ /* 0x000e220000000a00 */
[----:B------:R-:W-:Y:S01]  /*0140*/  IMAD R0, R7, R5, R8 ;  /* 0x0000000507007224 */ /* 0x000fe200078e0208 */
[----:B------:R-:W1:Y:S03]  /*0150*/  LDCU.64 UR4, c[0x0][0x358] ;  /* 0x00006b00ff0477ac */ /* 0x000e660008000a00 */
[----:B------:R-:W-:Y:S01]  /*0160*/  IMAD R0, R0, R6, R9 ;  /* 0x0000000600007224 */ /* 0x000fe200078e0209 */
[----:B------:R-:W2:Y:S04]  /*0170*/  LDCU UR6, c[0x0][0x3a4] ;  /* 0x00007480ff0677ac */ /* 0x000ea80008000800 */
[----:B------:R-:W-:-:S05]  /*0180*/  LEA R11, R0, R0, 0x1 ;  /* 0x00000000000b7211 */ /* 0x000fca00078e08ff */
[----:B0-----:R-:W-:-:S05]  /*0190*/  IMAD.WIDE R2, R11, 0x4, R2 ;  /* 0x000000040b027825 */ /* 0x001fca00078e0202 */
[----:B-1----:R-:W2:Y:S04]  /*01a0*/  LDG.E R11, desc[UR4][R2.64+0x4] ;  /* 0x00000404020b7981 */ /* 0x002ea8000c1e1900 */
[----:B------:R-:W3:Y:S04]  /*01b0*/  LDG.E R10, desc[UR4][R2.64] ;  /* 0x00000004020a7981 */ /* 0x000ee8000c1e1900 */
[----:B------:R0:W4:Y:S01]  /*01c0*/  LDG.E R12, desc[UR4][R2.64+0x8] ;  /* 0x00000804020c7981 */ /* 0x000122000c1e1900 */
[----:B------:R-:W-:Y:S02]  /*01d0*/  I2FP.F32.U32 R8, R8 ;  /* 0x0000000800087245 */ /* 0x000fe40000201000 */
[----:B------:R-:W-:-:S02]  /*01e0*/  I2FP.F32.U32 R14, R5 ;  /* 0x00000005000e7245 */ /* 0x000fc40000201000 */
[----:B------:R-:W-:Y:S02]  /*01f0*/  I2FP.F32.S32 R7, R7 ;  /* 0x0000000700077245 */ /* 0x000fe40000201400 */
[----:B------:R-:W-:Y:S02]  /*0200*/  I2FP.F32.S32 R13, R4 ;  /* 0x00000004000d7245 */ /* 0x000fe40000201400 */
[----:B------:R-:W-:Y:S02]  /*0210*/  I2FP.F32.U32 R9, R9 ;  /* 0x0000000900097245 */ /* 0x000fe40000201000 */
[----:B0-----:R-:W-:-:S05]  /*0220*/  I2FP.F32.U32 R2, R6 ;  /* 0x0000000600027245 */ /* 0x001fca0000201000 */
[----:B------:R-:W-:Y:S01]  /*0230*/  FADD R2, R2, -1.0010000467300415039 ;  /* 0xbf8020c502027421 */ /* 0x000fe20000000000 */
[----:B------:R-:W-:Y:S01]  /*0240*/  IADD3 R4, PT, PT, R4, -0x1, RZ ;  /* 0xffffffff04047810 */ /* 0x000fe20007ffe0ff */
[----:B------:R-:W-:Y:S02]  /*0250*/  IMAD R18, R5, R6, RZ ;  /* 0x0000000605127224 */ /* 0x000fe400078e02ff */
[----:B--2---:R-:W-:Y:S01]  /*0260*/  FFMA R8, -R11, UR6, R8 ;  /* 0x000000060b087c23 */ /* 0x004fe20008000108 */
[----:B------:R-:W-:Y:S01]  /*0270*/  FADD R11, R14, -1.0010000467300415039 ;  /* 0xbf8020c50e0b7421 */ /* 0x000fe20000000000 */
[----:B---3--:R-:W-:Y:S01]  /*0280*/  FFMA R7, -R10, UR6, R7 ;  /* 0x000000060a077c23 */ /* 0x008fe20008000107 */
[----:B------:R-:W-:-:S03]  /*0290*/  FADD R10, R13, -1.0010000467300415039 ;  /* 0xbf8020c50d0a7421 */ /* 0x000fc60000000000 */
[----:B------:R-:W-:Y:S01]  /*02a0*/  FMNMX R8, R8, R11, PT ;  /* 0x0000000b08087209 */ /* 0x000fe20003800000 */
[----:B----4-:R-:W-:Y:S01]  /*02b0*/  FFMA R9, -R12, UR6, R9 ;  /* 0x000000060c097c23 */ /* 0x010fe20008000109 */
[----:B------:R-:W-:Y:S02]  /*02c0*/  FMNMX R7, R7, R10, PT ;  /* 0x0000000a07077209 */ /* 0x000fe40003800000 */
[----:B------:R-:W-:Y:S02]  /*02d0*/  FMNMX R14, RZ, R8, !PT ;  /* 0x00000008ff0e7209 */ /* 0x000fe40007800000 */
[----:B------:R-:W-:Y:S02]  /*02e0*/  FMNMX R2, R9, R2, PT ;  /* 0x0000000209027209 */ /* 0x000fe40003800000 */
[----:B------:R-:W-:Y:S01]  /*02f0*/  FMNMX R12, RZ, R7, !PT ;  /* 0x00000007ff0c7209 */ /* 0x000fe20007800000 */
[----:B------:R-:W0:Y:S01]  /*0300*/  F2I.FLOOR.NTZ R15, R14 ;  /* 0x0000000e000f7305 */ /* 0x000e220000207100 */
[----:B------:R-:W-:-:S02]  /*0310*/  FMNMX R16, RZ, R2, !PT ;  /* 0x00000002ff107209 */ /* 0x000fc40007800000 */
[----:B------:R-:W1:Y:S05]  /*0320*/  LDC.64 R2, c[0x0][0x388] ;  /* 0x0000e200ff027b82 */ /* 0x000e6a0000000a00 */
[----:B------:R-:W2:Y:S01]  /*0330*/  F2I.FLOOR.NTZ R13, R12 ;  /* 0x0000000c000d7305 */ /* 0x000ea20000207100 */
[----:B------:R-:W-:-:S07]  /*0340*/  IADD3 R8, PT, PT, R5, -0x1, RZ ;  /* 0xffffffff05087810 */ /* 0x000fce0007ffe0ff */
[----:B------:R-:W3:Y:S01]  /*0350*/  F2I.FLOOR.NTZ R17, R16 ;  /* 0x0000001000117305 */ /* 0x000ee20000207100 */
[----:B------:R-:W-:Y:S02]  /*0360*/  IADD3 R10, PT, PT, R6, -0x1, RZ ;  /* 0xffffffff060a7810 */ /* 0x000fe40007ffe0ff */
[----:B0-----:R-:W-:Y:S02]  /*0370*/  VIADDMNMX R9, R15, 0x1, R8, PT ;  /* 0x000000010f097846 */ /* 0x001fe40003800108 */
[----:B--2---:R-:W-:Y:S01]  /*0380*/  VIADDMNMX R7, R13, 0x1, R4, PT ;  /* 0x000000010d077846 */ /* 0x004fe20003800104 */
[-C--:B------:R-:W-:Y:S01]  /*0390*/  IMAD R4, R15, R6.reuse, RZ ;  /* 0x000000060f047224 */ /* 0x080fe200078e02ff */
[----:B---3--:R-:W-:Y:S01]  /*03a0*/  VIADDMNMX R5, R17, 0x1, R10, PT ;  /* 0x0000000111057846 */ /* 0x008fe2000380010a */
[----:B------:R-:W-:Y:S02]  /*03b0*/  IMAD R10, R9, R6, RZ ;  /* 0x00000006090a7224 */ /* 0x000fe400078e02ff */
[----:B------:R-:W-:-:S02]  /*03c0*/  IMAD R8, R13, R18, R4 ;  /* 0x000000120d087224 */ /* 0x000fc400078e0204 */
[CC--:B------:R-:W-:Y:S02]  /*03d0*/  IMAD R4, R7.reuse, R18.reuse, R4 ;  /* 0x0000001207047224 */ /* 0x0c0fe400078e0204 */
[-C--:B------:R-:W-:Y:S02]  /*03e0*/  IMAD R10, R7, R18.reuse, R10 ;  /* 0x00000012070a7224 */ /* 0x080fe400078e020a */
[----:B------:R-:W-:-:S03]  /*03f0*/  IMAD R7, R13, R18, RZ ;  /* 0x000000120d077224 */ /* 0x000fc600078e02ff */
[----:B------:R-:W-:Y:S01]  /*0400*/  IADD3 R23, PT, PT, R5, R10, RZ ;  /* 0x0000000a05177210 */ /* 0x000fe20007ffe0ff */
[----:B------:R-:W-:Y:S01]  /*0410*/  IMAD R6, R9, R6, R7 ;  /* 0x0000000609067224 */ /* 0x000fe200078e0207 */
[----:B------:R-:W-:Y:S02]  /*0420*/  IADD3 R9, PT, PT, R17, R10, RZ ;  /* 0x0000000a11097210 */ /* 0x000fe40007ffe0ff */
[----:B------:R-:W-:Y:S01]  /*0430*/  IADD3 R19, PT, PT, R5, R8, RZ ;  /* 0x0000000805137210 */ /* 0x000fe20007ffe0ff */
[--C-:B-1----:R-:W-:Y:S01]  /*0440*/  IMAD.WIDE R22, R23, 0x4, R2.reuse ;  /* 0x0000000417167825 */ /* 0x102fe200078e0202 */
[C---:B------:R-:W-:Y:S02]  /*0450*/  IADD3 R11, PT, PT, R5.reuse, R6, RZ ;  /* 0x00000006050b7210 */ /* 0x040fe40007ffe0ff */
[----:B------:R-:W-:Y:S02]  /*0460*/  IADD3 R21, PT, PT, R5, R4, RZ ;  /* 0x0000000405157210 */ /* 0x000fe40007ffe0ff */
[----:B------:R-:W-:Y:S01]  /*0470*/  IADD3 R7, PT, PT, R17, R8, RZ ;  /* 0x0000000811077210 */ /* 0x000fe20007ffe0ff */
[--C-:B------:R-:W-:Y:S01]  /*0480*/  IMAD.WIDE R8, R9, 0x4, R2.reuse ;  /* 0x0000000409087825 */ /* 0x100fe200078e0202 */
[----:B------:R-:W-:Y:S01]  /*0490*/  IADD3 R5, PT, PT, R17, R6, RZ ;  /* 0x0000000611057210 */ /* 0x000fe20007ffe0ff */
[----:B------:R-:W2:Y:S02]  /*04a0*/  LDG.E R22, desc[UR4][R22.64] ;  /* 0x0000000416167981 */ /* 0x000ea4000c1e1900 */
[--C-:B------:R-:W-:Y:S01]  /*04b0*/  IMAD.WIDE R18, R19, 0x4, R2.reuse ;  /* 0x0000000413127825 */ /* 0x100fe200078e0202 */
[----:B------:R-:W-:Y:S01]  /*04c0*/  IADD3 R25, PT, PT, R17, R4, RZ ;  /* 0x0000000411197210 */ /* 0x000fe20007ffe0ff */
[----:B------:R-:W3:Y:S02]  /*04d0*/  LDG.E R8, desc[UR4][R8.64] ;  /* 0x0000000408087981 */ /* 0x000ee4000c1e1900 */
[----:B------:R-:W-:-:S02]  /*04e0*/  IMAD.WIDE R10, R11, 0x4, R2 ;  /* 0x000000040b0a7825 */ /* 0x000fc400078e0202 */
[----:B------:R0:W4:Y:S02]  /*04f0*/  LDG.E R18, desc[UR4][R18.64] ;  /* 0x0000000412127981 */ /* 0x000124000c1e1900 */
[--C-:B------:R-:W-:Y:S02]  /*0500*/  IMAD.WIDE R6, R7, 0x4, R2.reuse ;  /* 0x0000000407067825 */ /* 0x100fe400078e0202 */
[----:B------:R-:W5:Y:S02]  /*0510*/  LDG.E R10, desc[UR4][R10.64] ;  /* 0x000000040a0a7981 */ /* 0x000f64000c1e1900 */
[--C-:B------:R-:W-:Y:S02]  /*0520*/  IMAD.WIDE R4, R5, 0x4, R2.reuse ;  /* 0x0000000405047825 */ /* 0x100fe400078e0202 */
[----:B------:R-:W5:Y:S02]  /*0530*/  LDG.E R6, desc[UR4][R6.64] ;  /* 0x0000000406067981 */ /* 0x000f64000c1e1900 */
[----:B------:R-:W-:-:S02]  /*0540*/  IMAD.WIDE R20, R21, 0x4, R2 ;  /* 0x0000000415147825 */ /* 0x000fc400078e0202 */
[----:B------:R-:W5:Y:S02]  /*0550*/  LDG.E R4, desc[UR4][R4.64] ;  /* 0x0000000404047981 */ /* 0x000f64000c1e1900 */
[----:B------:R-:W-:Y:S02]  /*0560*/  IMAD.WIDE R2, R25, 0x4, R2 ;  /* 0x0000000419027825 */ /* 0x000fe400078e0202 */
[----:B------:R1:W5:Y:S04]  /*0570*/  LDG.E R20, desc[UR4][R20.64] ;  /* 0x0000000414147981 */ /* 0x000368000c1e1900 */
[----:B------:R1:W5:Y:S01]  /*0580*/  LDG.E R2, desc[UR4][R2.64] ;  /* 0x0000000402027981 */ /* 0x000362000c1e1900 */
[----:B0-----:R-:W-:Y:S02]  /*0590*/  I2FP.F32.S32 R19, R13 ;  /* 0x0000000d00137245 */ /* 0x001fe40000201400 */
[----:B------:R-:W-:-:S03]  /*05a0*/  I2FP.F32.S32 R15, R15 ;  /* 0x0000000f000f7245 */ /* 0x000fc60000201400 */
[----:B------:R-:W-:Y:S02]  /*05b0*/  FADD R19, R12, -R19 ;  /* 0x800000130c137221 */ /* 0x000fe40000000000 */
[----:B------:R-:W0:Y:S02]  /*05c0*/  LDC.64 R12, c[0x0][0x380] ;  /* 0x0000e000ff0c7b82 */ /* 0x000e240000000a00 */
[----:B-1----:R-:W-:Y:S01]  /*05d0*/  FADD R21, -R19, 1 ;  /* 0x3f80000013157421 */ /* 0x002fe20000000100 */
[----:B------:R-:W-:Y:S01]  /*05e0*/  FADD R15, R14, -R15 ;  /* 0x8000000f0e0f7221 */ /* 0x000fe20000000000 */
[----:B------:R-:W-:-:S03]  /*05f0*/  I2FP.F32.S32 R17, R17 ;  /* 0x0000001100117245 */ /* 0x000fc60000201400 */
[----:B------:R-:W-:Y:S02]  /*0600*/  FADD R3, -R15, 1 ;  /* 0x3f8000000f037421 */ /* 0x000fe40000000100 */
[----:B------:R-:W-:Y:S01]  /*0610*/  FADD R17, R16, -R17 ;  /* 0x8000001110117221 */ /* 0x000fe20000000000 */
[----:B0-----:R-:W-:-:S04]  /*0620*/  IMAD.WIDE R12, R0, 0x4, R12 ;  /* 0x00000004000c7825 */ /* 0x001fc800078e020c */
[C---:B--2---:R-:W-:Y:S01]  /*0630*/  FMUL R9, R19.reuse, R22 ;  /* 0x0000001613097220 */ /* 0x044fe20000400000 */
[----:B---3--:R-:W-:Y:S01]  /*0640*/  FMUL R5, R19, R8 ;  /* 0x0000000813057220 */ /* 0x008fe20000400000 */
[-C--:B----4-:R-:W-:Y:S02]  /*0650*/  FMUL R18, R18, R21.reuse ;  /* 0x0000001512127220 */ /* 0x090fe40000400000 */
[-C--:B-----5:R-:W-:Y:S01]  /*0660*/  FFMA R10, R10, R21.reuse, R9 ;  /* 0x000000150a0a7223 */ /* 0x0a0fe20000000009 */
[-C--:B------:R-:W-:Y:S01]  /*0670*/  FMUL R6, R6, R21.reuse ;  /* 0x0000001506067220 */ /* 0x080fe20000400000 */
[----:B------:R-:W-:Y:S02]  /*0680*/  FFMA R4, R4, R21, R5 ;  /* 0x0000001504047223 */ /* 0x000fe40000000005 */
[----:B------:R-:W-:Y:S01]  /*0690*/  FMUL R5, R15, R10 ;  /* 0x0000000a0f057220 */ /* 0x000fe20000400000 */
[----:B------:R-:W-:Y:S01]  /*06a0*/  FFMA R18, R19, R20, R18 ;  /* 0x0000001413127223 */ /* 0x000fe20000000012 */
[----:B------:R-:W-:Y:S01]  /*06b0*/  FMUL R15, R15, R4 ;  /* 0x000000040f0f7220 */ /* 0x000fe20000400000 */
[----:B------:R-:W-:-:S02]  /*06c0*/  FFMA R2, R19, R2, R6 ;  /* 0x0000000213027223 */ /* 0x000fc40000000006 */
[-C--:B------:R-:W-:Y:S02]  /*06d0*/  FFMA R18, R18, R3.reuse, R5 ;  /* 0x0000000312127223 */ /* 0x080fe40000000005 */
[----:B------:R-:W-:Y:S02]  /*06e0*/  FFMA R2, R2, R3, R15 ;  /* 0x0000000302027223 */ /* 0x000fe4000000000f */
[C---:B------:R-:W-:Y:S01]  /*06f0*/  FMUL R3, R17.reuse, R18 ;  /* 0x0000001211037220 */ /* 0x040fe20000400000 */
[----:B------:R-:W-:-:S04]  /*0700*/  FADD R17, -R17, 1 ;  /* 0x3f80000011117421 */ /* 0x000fc80000000100 */
[----:B------:R-:W-:-:S05]  /*0710*/  FFMA R3, R2, R17, R3 ;  /* 0x0000001102037223 */ /* 0x000fca0000000003 */
[----:B------:R-:W-:Y:S01]  /*0720*/  STG.E desc[UR4][R12.64], R3 ;  /* 0x000000030c007986 */ /* 0x000fe2000c101904 */
[----:B------:R-:W-:Y:S05]  /*0730*/  EXIT ;  /* 0x000000000000794d */ /* 0x000fea0003800000 */
.L_x_94:
        /* <DEDUP_REMOVED lines=12> */
.L_x_225:


//--------------------- .text._Z30apply_levelset_boundary_kernelPfiii --------------------------
	.section	.text._Z30apply_levelset_boundary_kernelPfiii,"ax",@progbits
	.align	128
        .global         _Z30apply_levelset_boundary_kernelPfiii
        .type           _Z30apply_levelset_boundary_kernelPfiii,@function
        .size           _Z30apply_levelset_boundary_kernelPfiii,(.L_x_226 - _Z30apply_levelset_boundary_kernelPfiii)
        .other          _Z30apply_levelset_boundary_kernelPfiii,@"STO_CUDA_ENTRY STV_DEFAULT"
_Z30apply_levelset_boundary_kernelPfiii:
.text._Z30apply_levelset_boundary_kernelPfiii:
[----:B------:R-:W-:Y:S01]  /*0000*/  LDC R1, c[0x0][0x37c] ;  /* 0x0000df00ff017b82 */ /* 0x000fe20000000800 */
[----:B------:R-:W0:Y:S07]  /*0010*/  S2R R2, SR_TID.X ;  /* 0x0000000000027919 */ /* 0x000e2e0000002100 */
[----:B------:R-:W0:Y:S01]  /*0020*/  S2UR UR4, SR_CTAID.X ;  /* 0x00000000000479c3 */ /* 0x000e220000002500 */
[----:B------:R-:W1:Y:S01]  /*0030*/  LDCU UR5, c[0x0][0x38c] ;  /* 0x00007180ff0577ac */ /* 0x000e620008000800 */
[----:B------:R-:W-:Y:S01]  /*0040*/  BSSY.RECONVERGENT B0, `(.L_x_95) ;  /* 0x0000018000007945 */ /* 0x000fe20003800200 */
[----:B------:R-:W2:Y:S05]  /*0050*/  LDCU UR8, c[0x0][0x388] ;  /* 0x00007100ff0877ac */ /* 0x000eaa0008000800 */
[----:B------:R-:W0:Y:S01]  /*0060*/  LDC R3, c[0x0][0x360] ;  /* 0x0000d800ff037b82 */ /* 0x000e220000000800 */
[----:B------:R-:W3:Y:S07]  /*0070*/  LDCU.64 UR6, c[0x0][0x358] ;  /* 0x00006b00ff0677ac */ /* 0x000eee0008000a00 */
[----:B------:R-:W1:Y:S01]  /*0080*/  LDC R0, c[0x0][0x390] ;  /* 0x0000e400ff007b82 */ /* 0x000e620000000800 */
[----:B0-----:R-:W-:-:S02]  /*0090*/  IMAD R3, R3, UR4, R2 ;  /* 0x0000000403037c24 */ /* 0x001fc4000f8e0202 */
[C---:B-1----:R-:W-:Y:S02]  /*00a0*/  IMAD R2, R0.reuse, UR5, RZ ;  /* 0x0000000500027c24 */ /* 0x042fe4000f8e02ff */
[----:B--2---:R-:W-:-:S03]  /*00b0*/  IMAD R4, R0, UR8, RZ ;  /* 0x0000000800047c24 */ /* 0x004fc6000f8e02ff */
[C---:B------:R-:W-:Y:S02]  /*00c0*/  ISETP.GE.AND P0, PT, R3.reuse, R2, PT ;  /* 0x000000020300720c */ /* 0x040fe40003f06270 */
[----:B------:R-:W-:-:S11]  /*00d0*/  ISETP.GE.AND P1, PT, R3, R4, PT ;  /* 0x000000040300720c */ /* 0x000fd60003f26270 */
[----:B---3--:R-:W-:Y:S05]  /*00e0*/  @P0 BRA `(.L_x_96) ;  /* 0x0000000000340947 */ /* 0x008fea0003800000 */
[----:B------:R-:W0:Y:S01]  /*00f0*/  LDC.64 R6, c[0x0][0x380] ;  /* 0x0000e000ff067b82 */ /* 0x000e220000000a00 */
[----:B------:R-:W-:Y:S01]  /*0100*/  IADD3 R5, PT, PT, R3, R2, RZ ;  /* 0x0000000203057210 */ /* 0x000fe20007ffe0ff */
[----:B------:R-:W1:Y:S04]  /*0110*/  LDCU UR4, c[0x0][0x388] ;  /* 0x00007100ff0477ac */ /* 0x000e680008000800 */
[----:B0-----:R-:W-:-:S06]  /*0120*/  IMAD.WIDE R4, R5, 0x4, R6 ;  /* 0x0000000405047825 */ /* 0x001fcc00078e0206 */
[----:B------:R-:W2:Y:S01]  /*0130*/  LDG.E R5, desc[UR6][R4.64] ;  /* 0x0000000604057981 */ /* 0x000ea2000c1e1900 */
[----:B-1----:R-:W-:Y:S01]  /*0140*/  UIADD3 UR4, UPT, UPT, UR4, -0x2, URZ ;  /* 0xfffffffe04047890 */ /* 0x002fe2000fffe0ff */
[----:B------:R-:W-:-:S05]  /*0150*/  IMAD.WIDE R6, R3, 0x4, R6 ;  /* 0x0000000403067825 */ /* 0x000fca00078e0206 */
[----:B------:R-:W-:-:S04]  /*0160*/  IMAD R9, R2, UR4, RZ ;  /* 0x0000000402097c24 */ /* 0x000fc8000f8e02ff */
[----:B------:R-:W-:Y:S01]  /*0170*/  IMAD.WIDE R8, R9, 0x4, R6 ;  /* 0x0000000409087825 */ /* 0x000fe200078e0206 */
[----:B--2---:R0:W-:Y:S04]  /*0180*/  STG.E desc[UR6][R6.64], R5 ;  /* 0x0000000506007986 */ /* 0x0041e8000c101906 */
[----:B------:R-:W2:Y:S01]  /*0190*/  LDG.E R13, desc[UR6][R8.64] ;  /* 0x00000006080d7981 */ /* 0x000ea2000c1e1900 */
[----:B------:R-:W-:-:S05]  /*01a0*/  IMAD.WIDE R10, R2, 0x4, R8 ;  /* 0x00000004020a7825 */ /* 0x000fca00078e0208 */
[----:B--2---:R0:W-:Y:S02]  /*01b0*/  STG.E desc[UR6][R10.64], R13 ;  /* 0x0000000d0a007986 */ /* 0x0041e4000c101906 */
.L_x_96:
[----:B------:R-:W-:Y:S05]  /*01c0*/  BSYNC.RECONVERGENT B0 ;  /* 0x0000000000007941 */ /* 0x000fea0003800200 */
.L_x_95:
[----:B------:R-:W-:Y:S04]  /*01d0*/  BSSY.RECONVERGENT B0, `(.L_x_97) ;  /* 0x000002a000007945 */ /* 0x000fe80003800200 */
[----:B------:R-:W-:Y:S05]  /*01e0*/  @P1 BRA `(.L_x_98) ;  /* 0x0000000000a01947 */ /* 0x000fea0003800000 */
[----:B0-----:R-:W-:-:S04]  /*01f0*/  IABS R7, R0 ;  /* 0x0000000000077213 */ /* 0x001fc80000000000 */
[----:B------:R-:W0:Y:S08]  /*0200*/  I2F.RP R6, R7 ;  /* 0x0000000700067306 */ /* 0x000e300000209400 */
[----:B0-----:R-:W0:Y:S02]  /*0210*/  MUFU.RCP R6, R6 ;  /* 0x0000000600067308 */ /* 0x001e240000001000 */
[----:B0-----:R-:W-:-:S06]  /*0220*/  IADD3 R4, PT, PT, R6, 0xffffffe, RZ ;  /* 0x0ffffffe06047810 */ /* 0x001fcc0007ffe0ff */
[----:B------:R0:W1:Y:S02]  /*0230*/  F2I.FTZ.U32.TRUNC.NTZ R5, R4 ;  /* 0x0000000400057305 */ /* 0x000064000021f000 */
[----:B0-----:R-:W-:Y:S01]  /*0240*/  HFMA2 R4, -RZ, RZ, 0, 0 ;  /* 0x00000000ff047431 */ /* 0x001fe200000001ff */
[----:B-1----:R-:W-:-:S05]  /*0250*/  IADD3 R8, PT, PT, RZ, -R5, RZ ;  /* 0x80000005ff087210 */ /* 0x002fca0007ffe0ff */
[----:B------:R-:W-:Y:S01]  /*0260*/  IMAD R9, R8, R7, RZ ;  /* 0x0000000708097224 */ /* 0x000fe200078e02ff */
[----:B------:R-:W-:-:S03]  /*0270*/  IABS R8, R3 ;  /* 0x0000000300087213 */ /* 0x000fc60000000000 */
[----:B------:R-:W-:Y:S01]  /*0280*/  IMAD.HI.U32 R5, R5, R9, R4 ;  /* 0x0000000905057227 */ /* 0x000fe200078e0004 */
[----:B------:R-:W-:-:S04]  /*0290*/  LOP3.LUT R4, R3, R0, RZ, 0x3c, !PT ;  /* 0x0000000003047212 */ /* 0x000fc800078e3cff */
[----:B------:R-:W-:Y:S01]  /*02a0*/  ISETP.GE.AND P1, PT, R4, RZ, PT ;  /* 0x000000ff0400720c */ /* 0x000fe20003f26270 */
[----:B------:R-:W-:-:S05]  /*02b0*/  IMAD.HI.U32 R5, R5, R8, RZ ;  /* 0x0000000805057227 */ /* 0x000fca00078e00ff */
[----:B------:R-:W-:-:S05]  /*02c0*/  IADD3 R6, PT, PT, -R5, RZ, RZ ;  /* 0x000000ff05067210 */ /* 0x000fca0007ffe1ff */
[----:B------:R-:W-:-:S05]  /*02d0*/  IMAD R6, R7, R6, R8 ;  /* 0x0000000607067224 */ /* 0x000fca00078e0208 */
[----:B------:R-:W-:-:S13]  /*02e0*/  ISETP.GT.U32.AND P2, PT, R7, R6, PT ;  /* 0x000000060700720c */ /* 0x000fda0003f44070 */
[-C--:B------:R-:W-:Y:S02]  /*02f0*/  @!P2 IADD3 R6, PT, PT, R6, -R7.reuse, RZ ;  /* 0x800000070606a210 */ /* 0x080fe40007ffe0ff */
[----:B------:R-:W-:Y:S02]  /*0300*/  @!P2 IADD3 R5, PT, PT, R5, 0x1, RZ ;  /* 0x000000010505a810 */ /* 0x000fe40007ffe0ff */
[----:B------:R-:W-:Y:S02]  /*0310*/  ISETP.GE.U32.AND P0, PT, R6, R7, PT ;  /* 0x000000070600720c */ /* 0x000fe40003f06070 */
[----:B------:R-:W-:Y:S01]  /*0320*/  ISETP.NE.AND P2, PT, R0, RZ, PT ;  /* 0x000000ff0000720c */ /* 0x000fe20003f45270 */
[----:B------:R-:W0:Y:S10]  /*0330*/  LDC.64 R6, c[0x0][0x380] ;  /* 0x0000e000ff067b82 */ /* 0x000e340000000a00 */
[----:B------:R-:W-:-:S04]  /*0340*/  @P0 IADD3 R5, PT, PT, R5, 0x1, RZ ;  /* 0x0000000105050810 */ /* 0x000fc80007ffe0ff */
[----:B------:R-:W-:-:S04]  /*0350*/  MOV R9, R5 ;  /* 0x0000000500097202 */ /* 0x000fc80000000f00 */
[----:B------:R-:W-:Y:S02]  /*0360*/  @!P1 IADD3 R9, PT, PT, -R9, RZ, RZ ;  /* 0x000000ff09099210 */ /* 0x000fe40007ffe1ff */
[----:B------:R-:W-:-:S04]  /*0370*/  @!P2 LOP3.LUT R9, RZ, R0, RZ, 0x33, !PT ;  /* 0x00000000ff09a212 */ /* 0x000fc800078e33ff */
[----:B------:R-:W-:-:S05]  /*0380*/  IADD3 R11, PT, PT, -R9, RZ, RZ ;  /* 0x000000ff090b7210 */ /* 0x000fca0007ffe1ff */
[----:B------:R-:W-:-:S05]  /*0390*/  IMAD R11, R0, R11, R3 ;  /* 0x0000000b000b7224 */ /* 0x000fca00078e0203 */
[----:B------:R-:W-:-:S05]  /*03a0*/  IADD3 R4, PT, PT, R11, R0, RZ ;  /* 0x000000000b047210 */ /* 0x000fca0007ffe0ff */
[----:B------:R-:W-:-:S04]  /*03b0*/  IMAD R5, R2, R9, R4 ;  /* 0x0000000902057224 */ /* 0x000fc800078e0204 */
[----:B0-----:R-:W-:-:S06]  /*03c0*/  IMAD.WIDE R4, R5, 0x4, R6 ;  /* 0x0000000405047825 */ /* 0x001fcc00078e0206 */
[----:B------:R-:W2:Y:S01]  /*03d0*/  LDG.E R5, desc[UR6][R4.64] ;  /* 0x0000000604057981 */ /* 0x000ea2000c1e1900 */
[----:B------:R-:W-:Y:S01]  /*03e0*/  UIADD3 UR4, UPT, UPT, UR5, -0x2, URZ ;  /* 0xfffffffe05047890 */ /* 0x000fe2000fffe0ff */
[----:B------:R-:W-:-:S04]  /*03f0*/  IMAD R9, R2, R9, R11 ;  /* 0x0000000902097224 */ /* 0x000fc800078e020b */
[----:B------:R-:W-:-:S04]  /*0400*/  IMAD.WIDE R6, R9, 0x4, R6 ;  /* 0x0000000409067825 */ /* 0x000fc800078e0206 */
[----:B------:R-:W-:-:S04]  /*0410*/  IMAD R9, R0, UR4, RZ ;  /* 0x0000000400097c24 */ /* 0x000fc8000f8e02ff */
[----:B------:R-:W-:Y:S01]  /*0420*/  IMAD.WIDE R8, R9, 0x4, R6 ;  /* 0x0000000409087825 */ /* 0x000fe200078e0206 */
[----:B--2---:R1:W-:Y:S04]  /*0430*/  STG.E desc[UR6][R6.64], R5 ;  /* 0x0000000506007986 */ /* 0x0043e8000c101906 */
[----:B------:R-:W2:Y:S01]  /*0440*/  LDG.E R13, desc[UR6][R8.64] ;  /* 0x00000006080d7981 */ /* 0x000ea2000c1e1900 */
[----:B------:R-:W-:-:S05]  /*0450*/  IMAD.WIDE R10, R0, 0x4, R8 ;  /* 0x00000004000a7825 */ /* 0x000fca00078e0208 */
[----:B--2---:R1:W-:Y:S02]  /*0460*/  STG.E desc[UR6][R10.64], R13 ;  /* 0x0000000d0a007986 */ /* 0x0043e4000c101906 */
.L_x_98:
[----:B------:R-:W-:Y:S05]  /*0470*/  BSYNC.RECONVERGENT B0 ;  /* 0x0000000000007941 */ /* 0x000fea0003800200 */
.L_x_97:
[----:B------:R-:W-:-:S06]  /*0480*/  UIMAD UR4, UR5, UR8, URZ ;  /* 0x00000008050472a4 */ /* 0x000fcc000f8e02ff */
[----:B------:R-:W-:-:S13]  /*0490*/  ISETP.GE.AND P0, PT, R3, UR4, PT ;  /* 0x0000000403007c0c */ /* 0x000fda000bf06270 */
[----:B------:R-:W-:Y:S05]  /*04a0*/  @P0 EXIT ;  /* 0x000000000000094d */ /* 0x000fea0003800000 */
[----:B01----:R-:W0:Y:S01]  /*04b0*/  LDC.64 R4, c[0x0][0x380] ;  /* 0x0000e000ff047b82 */ /* 0x003e220000000a00 */
[----:B------:R-:W-:-:S04]  /*04c0*/  IMAD R3, R3, R0, RZ ;  /* 0x0000000003037224 */ /* 0x000fc800078e02ff */
[----:B0-----:R-:W-:-:S05]  /*04d0*/  IMAD.WIDE R2, R3, 0x4, R4 ;  /* 0x0000000403027825 */ /* 0x001fca00078e0204 */
[----:B------:R-:W2:Y:S01]  /*04e0*/  LDG.E R7, desc[UR6][R2.64+0x4] ;  /* 0x0000040602077981 */ /* 0x000ea2000c1e1900 */
[----:B------:R-:W-:-:S03]  /*04f0*/  IMAD.WIDE R4, R0, 0x4, R2 ;  /* 0x0000000400047825 */ /* 0x000fc600078e0202 */
[----:B--2---:R-:W-:Y:S04]  /*0500*/  STG.E desc[UR6][R2.64], R7 ;  /* 0x0000000702007986 */ /* 0x004fe8000c101906 */
[----:B------:R-:W2:Y:S04]  /*0510*/  LDG.E R9, desc[UR6][R4.64+-0x8] ;  /* 0xfffff80604097981 */ /* 0x000ea8000c1e1900 */
[----:B--2---:R-:W-:Y:S01]  /*0520*/  STG.E desc[UR6][R4.64+-0x4], R9 ;  /* 0xfffffc0904007986 */ /* 0x004fe2000c101906 */
[----:B------:R-:W-:Y:S05]  /*0530*/  EXIT ;  /* 0x000000000000794d */ /* 0x000fea0003800000 */
.L_x_99:
        /* <DEDUP_REMOVED lines=12> */
.L_x_226:


//--------------------- .text._Z24reinitialize_step_kernelPKfPfS0_S0_S0_S0_if --------------------------
	.section	.text._Z24reinitialize_step_kernelPKfPfS0_S0_S0_S0_if,"ax",@progbits
	.align	128
        .global         _Z24reinitialize_step_kernelPKfPfS0_S0_S0_S0_if
        .type           _Z24reinitialize_step_kernelPKfPfS0_S0_S0_S0_if,@function
        .size           _Z24reinitialize_step_kernelPKfPfS0_S0_S0_S0_if,(.L_x_217 - _Z24reinitialize_step_kernelPKfPfS0_S0_S0_S0_if)
        .other          _Z24reinitialize_step_kernelPKfPfS0_S0_S0_S0_if,@"STO_CUDA_ENTRY STV_DEFAULT"
_Z24reinitialize_step_kernelPKfPfS0_S0_S0_S0_if:
.text._Z24reinitialize_step_kernelPKfPfS0_S0_S0_S0_if:
[----:B------:R-:W-:Y:S01]  /*0000*/  LDC R1, c[0x0][0x37c] ;  /* 0x0000df00ff017b82 */ /* 0x000fe20000000800 */
[----:B------:R-:W0:Y:S07]  /*0010*/  S2R R3, SR_TID.X ;  /* 0x0000000000037919 */ /* 0x000e2e0000002100 */
[----:B------:R-:W0:Y:S01]  /*0020*/  S2UR UR4, SR_CTAID.X ;  /* 0x00000000000479c3 */ /* 0x000e220000002500 */
[----:B------:R-:W1:Y:S07]  /*0030*/  LDCU UR5, c[0x0][0x3b0] ;  /* 0x00007600ff0577ac */ /* 0x000e6e0008000800 */
[----:B------:R-:W0:Y:S02]  /*0040*/  LDC R2, c[0x0][0x360] ;  /* 0x0000d800ff027b82 */ /* 0x000e240000000800 */
[----:B0-----:R-:W-:-:S05]  /*0050*/  IMAD R2, R2, UR4, R3 ;  /* 0x0000000402027c24 */ /* 0x001fca000f8e0203 */
[----:B-1----:R-:W-:-:S13]  /*0060*/  ISETP.GE.AND P0, PT, R2, UR5, PT ;  /* 0x0000000502007c0c */ /* 0x002fda000bf06270 */
[----:B------:R-:W-:Y:S05]  /*0070*/  @P0 EXIT ;  /* 0x000000000000094d */ /* 0x000fea0003800000 */
[----:B------:R-:W0:Y:S01]  /*0080*/  LDC.64 R6, c[0x0][0x3a0] ;  /* 0x0000e800ff067b82 */ /* 0x000e220000000a00 */
[----:B------:R-:W1:Y:S07]  /*0090*/  LDCU.64 UR4, c[0x0][0x358] ;  /* 0x00006b00ff0477ac */ /* 0x000e6e0008000a00 */
[----:B------:R-:W2:Y:S08]  /*00a0*/  LDC.64 R4, c[0x0][0x398] ;  /* 0x0000e600ff047b82 */ /* 0x000eb00000000a00 */
[----:B------:R-:W3:Y:S01]  /*00b0*/  LDC.64 R8, c[0x0][0x3a8] ;  /* 0x0000ea00ff087b82 */ /* 0x000ee20000000a00 */
[----:B0-----:R-:W-:-:S06]  /*00c0*/  IMAD.WIDE R6, R2, 0x4, R6 ;  /* 0x0000000402067825 */ /* 0x001fcc00078e0206 */
[----:B-1----:R-:W4:Y:S01]  /*00d0*/  LDG.E R6, desc[UR4][R6.64] ;  /* 0x0000000406067981 */ /* 0x002f22000c1e1900 */
[----:B--2---:R-:W-:-:S06]  /*00e0*/  IMAD.WIDE R4, R2, 0x4, R4 ;  /* 0x0000000402047825 */ /* 0x004fcc00078e0204 */
[----:B------:R-:W2:Y:S01]  /*00f0*/  LDG.E R4, desc[UR4][R4.64] ;  /* 0x0000000404047981 */ /* 0x000ea2000c1e1900 */
[----:B---3--:R-:W-:-:S06]  /*0100*/  IMAD.WIDE R8, R2, 0x4, R8 ;  /* 0x0000000402087825 */ /* 0x008fcc00078e0208 */
        /* <DEDUP_REMOVED lines=10> */
[----:B-1----:R-:W-:Y:S05]  /*01b0*/  CALL.REL.NOINC `($__internal_6_$__cuda_sm20_sqrt_rn_f32_slowpath) ;  /* 0x0000000000547944 */ /* 0x002fea0003c00000 */
[----:B------:R-:W-:Y:S01]  /*01c0*/  MOV R0, R3 ;  /* 0x0000000300007202 */ /* 0x000fe20000000f00 */
[----:B------:R-:W-:Y:S06]  /*01d0*/  BRA `(.L_x_102) ;  /* 0x0000000000107947 */ /* 0x000fec0003800000 */
.L_x_101:
[----:B-1----:R-:W-:Y:S01]  /*01e0*/  FMUL.FTZ R5, R0, R3 ;  /* 0x0000000300057220 */ /* 0x002fe20000410000 */
[----:B------:R-:W-:-:S03]  /*01f0*/  FMUL.FTZ R3, R3, 0.5 ;  /* 0x3f00000003037820 */ /* 0x000fc60000410000 */
[----:B------:R-:W-:-:S04]  /*0200*/  FFMA R0, -R5, R5, R0 ;  /* 0x0000000505007223 */ /* 0x000fc80000000100 */
[----:B------:R-:W-:-:S07]  /*0210*/  FFMA R0, R0, R3, R5 ;  /* 0x0000000300007223 */ /* 0x000fce0000000005 */
.L_x_102:
[----:B------:R-:W-:Y:S05]  /*0220*/  BSYNC.RECONVERGENT B0 ;  /* 0x0000000000007941 */ /* 0x000fea0003800200 */
.L_x_100:
        /* <DEDUP_REMOVED lines=8> */
[----:B------:R-:W-:Y:S01]  /*02b0*/  FADD R0, R0, -1 ;  /* 0xbf80000000007421 */ /* 0x000fe20000000000 */
[----:B---3--:R-:W-:-:S04]  /*02c0*/  IMAD.WIDE R2, R2, 0x4, R8 ;  /* 0x0000000402027825 */ /* 0x008fc800078e0208 */
[----:B-1----:R-:W-:-:S04]  /*02d0*/  FMUL R11, R6, UR6 ;  /* 0x00000006060b7c20 */ /* 0x002fc80008400000 */
[----:B--2---:R-:W-:-:S05]  /*02e0*/  FFMA R11, R11, -R0, R4 ;  /* 0x800000000b0b7223 */ /* 0x004fca0000000004 */
[----:B------:R-:W-:Y:S01]  /*02f0*/  STG.E desc[UR4][R2.64], R11 ;  /* 0x0000000b02007986 */ /* 0x000fe2000c101904 */
[----:B------:R-:W-:Y:S05]  /*0300*/  EXIT ;  /* 0x000000000000794d */ /* 0x000fea0003800000 */
        .weak           $__internal_6_$__cuda_sm20_sqrt_rn_f32_slowpath
        .type           $__internal_6_$__cuda_sm20_sqrt_rn_f32_slowpath,@function
        .size           $__internal_6_$__cuda_sm20_sqrt_rn_f32_slowpath,(.L_x_217 - $__internal_6_$__cuda_sm20_sqrt_rn_f32_slowpath)
$__internal_6_$__cuda_sm20_sqrt_rn_f32_slowpath:
        /* <DEDUP_REMOVED lines=14> */
[----:B------:R-:W-:Y:S02]  /*03f0*/  @!P0 MOV R3, R0 ;  /* 0x0000000000038202 */ /* 0x000fe40000000f00 */
[----:B------:R-:W-:-:S04]  /*0400*/  @P0 FADD.FTZ R6, -R5, -RZ ;  /* 0x800000ff05060221 */ /* 0x000fc80000010100 */
[----:B------:R-:W-:-:S04]  /*0410*/  @P0 FFMA R6, R5, R6, R4 ;  /* 0x0000000605060223 */ /* 0x000fc80000000004 */
[----:B------:R-:W-:-:S04]  /*0420*/  @P0 FFMA R6, R6, R7, R5 ;  /* 0x0000000706060223 */ /* 0x000fc80000000005 */
[----:B------:R-:W-:-:S07]  /*0430*/  @P0 FMUL.FTZ R3, R6, 2.3283064365386962891e-10 ;  /* 0x2f80000006030820 */ /* 0x000fce0000410000 */
.L_x_103:
[----:B------:R-:W-:Y:S01]  /*0440*/  HFMA2 R5, -RZ, RZ, 0, 0 ;  /* 0x00000000ff057431 */ /* 0x000fe200000001ff */
[----:B------:R-:W-:-:S04]  /*0450*/  MOV R4, R8 ;  /* 0x0000000800047202 */ /* 0x000fc80000000f00 */
[----:B------:R-:W-:Y:S05]  /*0460*/  RET.REL.NODEC R4 `(_Z24reinitialize_step_kernelPKfPfS0_S0_S0_S0_if) ;  /* 0xfffffff804e47950 */ /* 0x000fea0003c3ffff */
.L_x_104:
        /* <DEDUP_REMOVED lines=9> */
.L_x_217:


//--------------------- .text._Z23compute_sign_phi_kernelPKfPfi --------------------------
	.section	.text._Z23compute_sign_phi_kernelPKfPfi,"ax",@progbits
	.align	128
        .global         _Z23compute_sign_phi_kernelPKfPfi
        .type           _Z23compute_sign_phi_kernelPKfPfi,@function
        .size           _Z23compute_sign_phi_kernelPKfPfi,(.L_x_219 - _Z23compute_sign_phi_kernelPKfPfi)
        .other          _Z23compute_sign_phi_kernelPKfPfi,@"STO_CUDA_ENTRY STV_DEFAULT"
_Z23compute_sign_phi_kernelPKfPfi:
.text._Z23compute_sign_phi_kernelPKfPfi:
        /* <DEDUP_REMOVED lines=9> */
[----:B------:R-:W1:Y:S01]  /*0090*/  LDCU.64 UR4, c[0x0][0x358] ;  /* 0x00006b00ff0477ac */ /* 0x000e620008000a00 */
[----:B0-----:R-:W-:-:S05]  /*00a0*/  IMAD.WIDE R2, R4, 0x4, R2 ;  /* 0x0000000404027825 */ /* 0x001fca00078e0202 */
[----:B-1----:R-:W2:Y:S01]  /*00b0*/  LDG.E R0, desc[UR4][R2.64] ;  /* 0x0000000402007981 */ /* 0x002ea2000c1e1900 */
[----:B------:R-:W-:Y:S01]  /*00c0*/  BSSY.RECONVERGENT B0, `(.L_x_105) ;  /* 0x000000e000007945 */ /* 0x000fe20003800200 */
[----:B--2---:R-:W-:-:S04]  /*00d0*/  FFMA R2, R0, R0, 9.9999999747524270788e-07 ;  /* 0x358637bd00027423 */ /* 0x004fc80000000000 */
[----:B------:R-:W-:Y:S01]  /*00e0*/  VIADD R6, R2, 0xf3000000 ;  /* 0xf300000002067836 */ /* 0x000fe20000000000 */
[----:B------:R0:W1:Y:S04]  /*00f0*/  MUFU.RSQ R5, R2 ;  /* 0x0000000200057308 */ /* 0x0000680000001400 */
[----:B------:R-:W-:-:S13]  /*0100*/  ISETP.GT.U32.AND P0, PT, R6, 0x727fffff, PT ;  /* 0x727fffff0600780c */ /* 0x000fda0003f04070 */
[----:B01----:R-:W-:Y:S05]  /*0110*/  @!P0 BRA `(.L_x_106) ;  /* 0x0000000000108947 */ /* 0x003fea0003800000 */
[----:B------:R-:W-:-:S07]  /*0120*/  MOV R9, 0x140 ;  /* 0x0000014000097802 */ /* 0x000fce0000000f00 */
[----:B------:R-:W-:Y:S05]  /*0130*/  CALL.REL.NOINC `($__internal_7_$__cuda_sm20_sqrt_rn_f32_slowpath) ;  /* 0x0000000000607944 */ /* 0x000fea0003c00000 */
[----:B------:R-:W-:Y:S01]  /*0140*/  IMAD.MOV.U32 R3, RZ, RZ, R5 ;  /* 0x000000ffff037224 */ /* 0x000fe200078e0005 */
[----:B------:R-:W-:Y:S06]  /*0150*/  BRA `(.L_x_107) ;  /* 0x0000000000107947 */ /* 0x000fec0003800000 */
.L_x_106:
[----:B------:R-:W-:Y:S01]  /*0160*/  FMUL.FTZ R3, R2, R5 ;  /* 0x0000000502037220 */ /* 0x000fe20000410000 */
[----:B------:R-:W-:-:S03]  /*0170*/  FMUL.FTZ R5, R5, 0.5 ;  /* 0x3f00000005057820 */ /* 0x000fc60000410000 */
[----:B------:R-:W-:-:S04]  /*0180*/  FFMA R2, -R3, R3, R2 ;  /* 0x0000000303027223 */ /* 0x000fc80000000102 */
[----:B------:R-:W-:-:S07]  /*0190*/  FFMA R3, R2, R5, R3 ;  /* 0x0000000502037223 */ /* 0x000fce0000000003 */
.L_x_107:
[----:B------:R-:W-:Y:S05]  /*01a0*/  BSYNC.RECONVERGENT B0 ;  /* 0x0000000000007941 */ /* 0x000fea0003800200 */
.L_x_105:
[----:B------:R-:W0:Y:S01]  /*01b0*/  MUFU.RCP R2, R3 ;  /* 0x0000000300027308 */ /* 0x000e220000001000 */
[----:B------:R-:W-:Y:S07]  /*01c0*/  BSSY.RECONVERGENT B0, `(.L_x_108) ;  /* 0x000000b000007945 */ /* 0x000fee0003800200 */
[----:B------:R-:W1:Y:S01]  /*01d0*/  FCHK P0, R0, R3 ;  /* 0x0000000300007302 */ /* 0x000e620000000000 */
[----:B0-----:R-:W-:-:S04]  /*01e0*/  FFMA R5, R2, -R3, 1 ;  /* 0x3f80000002057423 */ /* 0x001fc80000000803 */
[----:B------:R-:W-:-:S04]  /*01f0*/  FFMA R5, R2, R5, R2 ;  /* 0x0000000502057223 */ /* 0x000fc80000000002 */
[----:B------:R-:W-:-:S04]  /*0200*/  FFMA R2, R0, R5, RZ ;  /* 0x0000000500027223 */ /* 0x000fc800000000ff */
[----:B------:R-:W-:-:S04]  /*0210*/  FFMA R6, R2, -R3, R0 ;  /* 0x8000000302067223 */ /* 0x000fc80000000000 */
[----:B------:R-:W-:Y:S01]  /*0220*/  FFMA R7, R5, R6, R2 ;  /* 0x0000000605077223 */ /* 0x000fe20000000002 */
[----:B-1----:R-:W-:Y:S06]  /*0230*/  @!P0 BRA `(.L_x_109) ;  /* 0x00000000000c8947 */ /* 0x002fec0003800000 */
[----:B------:R-:W-:-:S07]  /*0240*/  MOV R2, 0x260 ;  /* 0x0000026000027802 */ /* 0x000fce0000000f00 */
[----:B------:R-:W-:Y:S05]  /*0250*/  CALL.REL.NOINC `($__internal_8_$__cuda_sm3x_div_rn_noftz_f32_slowpath) ;  /* 0x0000000000747944 */ /* 0x000fea0003c00000 */
[----:B------:R-:W-:-:S07]  /*0260*/  IMAD.MOV.U32 R7, RZ, RZ, R0 ;  /* 0x000000ffff077224 */ /* 0x000fce00078e0000 */
.L_x_109:
[----:B------:R-:W-:Y:S05]  /*0270*/  BSYNC.RECONVERGENT B0 ;  /* 0x0000000000007941 */ /* 0x000fea0003800200 */
.L_x_108:
[----:B------:R-:W0:Y:S02]  /*0280*/  LDC.64 R2, c[0x0][0x388] ;  /* 0x0000e200ff027b82 */ /* 0x000e240000000a00 */
[----:B0-----:R-:W-:-:S05]  /*0290*/  IMAD.WIDE R4, R4, 0x4, R2 ;  /* 0x0000000404047825 */ /* 0x001fca00078e0202 */
[----:B------:R-:W-:Y:S01]  /*02a0*/  STG.E desc[UR4][R4.64], R7 ;  /* 0x0000000704007986 */ /* 0x000fe2000c101904 */
[----:B------:R-:W-:Y:S05]  /*02b0*/  EXIT ;  /* 0x000000000000794d */ /* 0x000fea0003800000 */
        .weak           $__internal_7_$__cuda_sm20_sqrt_rn_f32_slowpath
        .type           $__internal_7_$__cuda_sm20_sqrt_rn_f32_slowpath,@function
        .size           $__internal_7_$__cuda_sm20_sqrt_rn_f32_slowpath,($__internal_8_$__cuda_sm3x_div_rn_noftz_f32_slowpath - $__internal_7_$__cuda_sm20_sqrt_rn_f32_slowpath)
$__internal_7_$__cuda_sm20_sqrt_rn_f32_slowpath:
[----:B------:R-:W-:-:S13]  /*02c0*/  LOP3.LUT P0, RZ, R2, 0x7fffffff, RZ, 0xc0, !PT ;  /* 0x7fffffff02ff7812 */ /* 0x000fda000780c0ff */
[----:B------:R-:W-:Y:S01]  /*02d0*/  @!P0 IMAD.MOV.U32 R3, RZ, RZ, R2 ;  /* 0x000000ffff038224 */ /* 0x000fe200078e0002 */
[----:B------:R-:W-:Y:S06]  /*02e0*/  @!P0 BRA `(.L_x_110) ;  /* 0x0000000000408947 */ /* 0x000fec0003800000 */
[----:B------:R-:W-:-:S13]  /*02f0*/  FSETP.GEU.FTZ.AND P0, PT, R2, RZ, PT ;  /* 0x000000ff0200720b */ /* 0x000fda0003f1e000 */
[----:B------:R-:W-:Y:S01]  /*0300*/  @!P0 IMAD.MOV.U32 R3, RZ, RZ, 0x7fffffff ;  /* 0x7fffffffff038424 */ /* 0x000fe200078e00ff */
        /* <DEDUP_REMOVED lines=11> */
[----:B------:R-:W-:-:S03]  /*03c0*/  @!P0 IMAD.MOV.U32 R3, RZ, RZ, R2 ;  /* 0x000000ffff038224 */ /* 0x000fc600078e0002 */
[----:B------:R-:W-:-:S04]  /*03d0*/  @P0 FFMA R6, R7, R6, R8 ;  /* 0x0000000607060223 */ /* 0x000fc80000000008 */
[----:B------:R-:W-:-:S07]  /*03e0*/  @P0 FMUL.FTZ R3, R6, 2.3283064365386962891e-10 ;  /* 0x2f80000006030820 */ /* 0x000fce0000410000 */
.L_x_110:
[----:B------:R-:W-:Y:S01]  /*03f0*/  MOV R5, R3 ;  /* 0x0000000300057202 */ /* 0x000fe20000000f00 */
[----:B------:R-:W-:Y:S02]  /*0400*/  IMAD.MOV.U32 R2, RZ, RZ, R9 ;  /* 0x000000ffff027224 */ /* 0x000fe400078e0009 */
[----:B------:R-:W-:-:S04]  /*0410*/  IMAD.MOV.U32 R3, RZ, RZ, 0x0 ;  /* 0x00000000ff037424 */ /* 0x000fc800078e00ff */
[----:B------:R-:W-:Y:S05]  /*0420*/  RET.REL.NODEC R2 `(_Z23compute_sign_phi_kernelPKfPfi) ;  /* 0xfffffff802f47950 */ /* 0x000fea0003c3ffff */
        .weak           $__internal_8_$__cuda_sm3x_div_rn_noftz_f32_slowpath
        .type           $__internal_8_$__cuda_sm3x_div_rn_noftz_f32_slowpath,@function
        .size           $__internal_8_$__cuda_sm3x_div_rn_noftz_f32_slowpath,(.L_x_219 - $__internal_8_$__cuda_sm3x_div_rn_noftz_f32_slowpath)
$__internal_8_$__cuda_sm3x_div_rn_noftz_f32_slowpath:
[----:B------:R-:W-:Y:S01]  /*0430*/  SHF.R.U32.HI R6, RZ, 0x17, R3 ;  /* 0x00000017ff067819 */ /* 0x000fe20000011603 */
[----:B------:R-:W-:Y:S01]  /*0440*/  BSSY.RECONVERGENT B1, `(.L_x_111) ;  /* 0x0000063000017945 */ /* 0x000fe20003800200 */
[--C-:B------:R-:W-:Y:S02]  /*0450*/  SHF.R.U32.HI R5, RZ, 0x17, R0.reuse ;  /* 0x00000017ff057819 */ /* 0x100fe40000011600 */
[----:B------:R-:W-:Y:S01]  /*0460*/  LOP3.LUT R10, R6, 0xff, RZ, 0xc0, !PT ;  /* 0x000000ff060a7812 */ /* 0x000fe200078ec0ff */
[----:B------:R-:W-:Y:S01]  /*0470*/  IMAD.MOV.U32 R6, RZ, RZ, R0 ;  /* 0x000000ffff067224 */ /* 0x000fe200078e0000 */
[----:B------:R-:W-:-:S03]  /*0480*/  LOP3.LUT R5, R5, 0xff, RZ, 0xc0, !PT ;  /* 0x000000ff05057812 */ /* 0x000fc600078ec0ff */
[----:B------:R-:W-:Y:S02]  /*0490*/  VIADD R9, R10, 0xffffffff ;  /* 0xffffffff0a097836 */ /* 0x000fe40000000000 */
[----:B------:R-:W-:-:S03]  /*04a0*/  VIADD R8, R5, 0xffffffff ;  /* 0xffffffff05087836 */ /* 0x000fc60000000000 */
        /* <DEDUP_REMOVED lines=25> */
[----:B------:R-:W-:Y:S02]  /*0640*/  @!P1 FFMA R3, R3, 1.84467440737095516160e+19, RZ ;  /* 0x5f80000003039823 */ /* 0x000fe400000000ff */
[----:B------:R-:W-:-:S07]  /*0650*/  @!P1 VIADD R7, R7, 0x40 ;  /* 0x0000004007079836 */ /* 0x000fce0000000000 */
.L_x_112:
[----:B------:R-:W-:Y:S01]  /*0660*/  LEA R0, R10, 0xc0800000, 0x17 ;  /* 0xc08000000a007811 */ /* 0x000fe200078eb8ff */
[----:B------:R-:W-:Y:S01]  /*0670*/  BSSY.RECONVERGENT B2, `(.L_x_117) ;  /* 0x0000036000027945 */ /* 0x000fe20003800200 */
[----:B------:R-:W-:-:S03]  /*0680*/  IADD3 R5, PT, PT, R5, -0x7f, RZ ;  /* 0xffffff8105057810 */ /* 0x000fc60007ffe0ff */
[----:B------:R-:W-:Y:S02]  /*0690*/  IMAD.IADD R3, R3, 0x1, -R0 ;  /* 0x0000000103037824 */ /* 0x000fe400078e0a00 */
[----:B------:R-:W-:Y:S02]  /*06a0*/  IMAD R0, R5, -0x800000, R6 ;  /* 0xff80000005007824 */ /* 0x000fe400078e0206 */
[----:B------:R-:W0:Y:S01]  /*06b0*/  MUFU.RCP R8, R3 ;  /* 0x0000000300087308 */ /* 0x000e220000001000 */
[----:B------:R-:W-:-:S04]  /*06c0*/  FADD.FTZ R9, -R3, -RZ ;  /* 0x800000ff03097221 */ /* 0x000fc80000010100 */
[----:B0-----:R-:W-:-:S04]  /*06d0*/  FFMA R11, R8, R9, 1 ;  /* 0x3f800000080b7423 */ /* 0x001fc80000000009 */
[----:B------:R-:W-:-:S04]  /*06e0*/  FFMA R13, R8, R11, R8 ;  /* 0x0000000b080d7223 */ /* 0x000fc80000000008 */
[----:B------:R-:W-:-:S04]  /*06f0*/  FFMA R6, R0, R13, RZ ;  /* 0x0000000d00067223 */ /* 0x000fc800000000ff */
[----:B------:R-:W-:-:S04]  /*0700*/  FFMA R11, R9, R6, R0 ;  /* 0x00000006090b7223 */ /* 0x000fc80000000000 */
[----:B------:R-:W-:Y:S01]  /*0710*/  FFMA R8, R13, R11, R6 ;  /* 0x0000000b0d087223 */ /* 0x000fe20000000006 */
[----:B------:R-:W-:-:S03]  /*0720*/  IADD3 R6, PT, PT, R5, 0x7f, -R10 ;  /* 0x0000007f05067810 */ /* 0x000fc60007ffe80a */
[----:B------:R-:W-:Y:S02]  /*0730*/  FFMA R9, R9, R8, R0 ;  /* 0x0000000809097223 */ /* 0x000fe40000000000 */
[----:B------:R-:W-:Y:S02]  /*0740*/  IMAD.IADD R6, R6, 0x1, R7 ;  /* 0x0000000106067824 */ /* 0x000fe400078e0207 */
[----:B------:R-:W-:-:S05]  /*0750*/  FFMA R0, R13, R9, R8 ;  /* 0x000000090d007223 */ /* 0x000fca0000000008 */
[----:B------:R-:W-:-:S04]  /*0760*/  SHF.R.U32.HI R3, RZ, 0x17, R0 ;  /* 0x00000017ff037819 */ /* 0x000fc80000011600 */
[----:B------:R-:W-:-:S05]  /*0770*/  LOP3.LUT R3, R3, 0xff, RZ, 0xc0, !PT ;  /* 0x000000ff03037812 */ /* 0x000fca00078ec0ff */
[----:B------:R-:W-:-:S04]  /*0780*/  IMAD.IADD R7, R3, 0x1, R6 ;  /* 0x0000000103077824 */ /* 0x000fc800078e0206 */
        /* <DEDUP_REMOVED lines=11> */
[-CC-:B------:R-:W-:Y:S01]  /*0840*/  FFMA.RM R6, R13, R9.reuse, R8.reuse ;  /* 0x000000090d067223 */ /* 0x180fe20000004008 */
[C---:B------:R-:W-:Y:S02]  /*0850*/  ISETP.NE.AND P2, PT, R7.reuse, RZ, PT ;  /* 0x000000ff0700720c */ /* 0x040fe40003f45270 */
[----:B------:R-:W-:Y:S02]  /*0860*/  ISETP.NE.AND P1, PT, R7, RZ, PT ;  /* 0x000000ff0700720c */ /* 0x000fe40003f25270 */
[----:B------:R-:W-:Y:S01]  /*0870*/  LOP3.LUT R5, R3, 0x7fffff, RZ, 0xc0, !PT ;  /* 0x007fffff03057812 */ /* 0x000fe200078ec0ff */
[----:B------:R-:W-:Y:S01]  /*0880*/  FFMA.RP R3, R13, R9, R8 ;  /* 0x000000090d037223 */ /* 0x000fe20000008008 */
[C---:B------:R-:W-:Y:S01]  /*0890*/  VIADD R8, R7.reuse, 0x20 ;  /* 0x0000002007087836 */ /* 0x040fe20000000000 */
[----:B------:R-:W-:Y:S02]  /*08a0*/  IADD3 R7, PT, PT, -R7, RZ, RZ ;  /* 0x000000ff07077210 */ /* 0x000fe40007ffe1ff */
[----:B------:R-:W-:-:S02]  /*08b0*/  LOP3.LUT R5, R5, 0x800000, RZ, 0xfc, !PT ;  /* 0x0080000005057812 */ /* 0x000fc400078efcff */
[----:B------:R-:W-:Y:S02]  /*08c0*/  FSETP.NEU.FTZ.AND P0, PT, R3, R6, PT ;  /* 0x000000060300720b */ /* 0x000fe40003f1d000 */
[----:B------:R-:W-:Y:S02]  /*08d0*/  SHF.L.U32 R8, R5, R8, RZ ;  /* 0x0000000805087219 */ /* 0x000fe400000006ff */
[----:B------:R-:W-:Y:S02]  /*08e0*/  SEL R6, R7, RZ, P2 ;  /* 0x000000ff07067207 */ /* 0x000fe40001000000 */
[----:B------:R-:W-:Y:S02]  /*08f0*/  ISETP.NE.AND P1, PT, R8, RZ, P1 ;  /* 0x000000ff0800720c */ /* 0x000fe40000f25270 */
[----:B------:R-:W-:Y:S02]  /*0900*/  SHF.R.U32.HI R6, RZ, R6, R5 ;  /* 0x00000006ff067219 */ /* 0x000fe40000011605 */
[----:B------:R-:W-:-:S02]  /*0910*/  PLOP3.LUT P0, PT, P0, P1, PT, 0xf8, 0x8f ;  /* 0x00000000008f781c */ /* 0x000fc40000703f70 */
[----:B------:R-:W-:Y:S02]  /*0920*/  SHF.R.U32.HI R8, RZ, 0x1, R6 ;  /* 0x00000001ff087819 */ /* 0x000fe40000011606 */
[----:B------:R-:W-:-:S04]  /*0930*/  SEL R3, RZ, 0x1, !P0 ;  /* 0x00000001ff037807 */ /* 0x000fc80004000000 */
[----:B------:R-:W-:-:S04]  /*0940*/  LOP3.LUT R3, R3, 0x1, R8, 0xf8, !PT ;  /* 0x0000000103037812 */ /* 0x000fc800078ef808 */
[----:B------:R-:W-:-:S05]  /*0950*/  LOP3.LUT R3, R3, R6, RZ, 0xc0, !PT ;  /* 0x0000000603037212 */ /* 0x000fca00078ec0ff */
[----:B------:R-:W-:-:S05]  /*0960*/  IMAD.IADD R3, R8, 0x1, R3 ;  /* 0x0000000108037824 */ /* 0x000fca00078e0203 */
[----:B------:R-:W-:Y:S01]  /*0970*/  LOP3.LUT R0, R3, R0, RZ, 0xfc, !PT ;  /* 0x0000000003007212 */ /* 0x000fe200078efcff */
[----:B------:R-:W-:Y:S06]  /*0980*/  BRA `(.L_x_120) ;  /* 0x0000000000107947 */ /* 0x000fec0003800000 */
.L_x_119:
[----:B------:R-:W-:-:S04]  /*0990*/  LOP3.LUT R0, R0, 0x80000000, RZ, 0xc0, !PT ;  /* 0x8000000000007812 */ /* 0x000fc800078ec0ff */
[----:B------:R-:W-:Y:S01]  /*09a0*/  LOP3.LUT R0, R0, 0x7f800000, RZ, 0xfc, !PT ;  /* 0x7f80000000007812 */ /* 0x000fe200078efcff */
[----:B------:R-:W-:Y:S06]  /*09b0*/  BRA `(.L_x_120) ;  /* 0x0000000000047947 */ /* 0x000fec0003800000 */
.L_x_118:
[----:B------:R-:W-:-:S07]  /*09c0*/  IMAD R0, R6, 0x800000, R0 ;  /* 0x0080000006007824 */ /* 0x000fce00078e0200 */
.L_x_120:
[----:B------:R-:W-:Y:S05]  /*09d0*/  BSYNC.RECONVERGENT B2 ;  /* 0x0000000000027941 */ /* 0x000fea0003800200 */
.L_x_117:
[----:B------:R-:W-:Y:S05]  /*09e0*/  BRA `(.L_x_121) ;  /* 0x0000000000207947 */ /* 0x000fea0003800000 */
.L_x_116:
[----:B------:R-:W-:-:S04]  /*09f0*/  LOP3.LUT R0, R3, 0x80000000, R6, 0x48, !PT ;  /* 0x8000000003007812 */ /* 0x000fc800078e4806 */
[----:B------:R-:W-:Y:S01]  /*0a00*/  LOP3.LUT R0, R0, 0x7f800000, RZ, 0xfc, !PT ;  /* 0x7f80000000007812 */ /* 0x000fe200078efcff */
[----:B------:R-:W-:Y:S06]  /*0a10*/  BRA `(.L_x_121) ;  /* 0x0000000000147947 */ /* 0x000fec0003800000 */
.L_x_115:
[----:B------:R-:W-:Y:S01]  /*0a20*/  LOP3.LUT R0, R3, 0x80000000, R6, 0x48, !PT ;  /* 0x8000000003007812 */ /* 0x000fe200078e4806 */
[----:B------:R-:W-:Y:S06]  /*0a30*/  BRA `(.L_x_121) ;  /* 0x00000000000c7947 */ /* 0x000fec0003800000 */
.L_x_114:
[----:B------:R-:W0:Y:S01]  /*0a40*/  MUFU.RSQ R0, -QNAN ;  /* 0xffc0000000007908 */ /* 0x000e220000001400 */
[----:B------:R-:W-:Y:S05]  /*0a50*/  BRA `(.L_x_121) ;  /* 0x0000000000047947 */ /* 0x000fea0003800000 */
.L_x_113:
[----:B------:R-:W-:-:S07]  /*0a60*/  FADD.FTZ R0, R0, R3 ;  /* 0x0000000300007221 */ /* 0x000fce0000010000 */
.L_x_121:
[----:B------:R-:W-:Y:S05]  /*0a70*/  BSYNC.RECONVERGENT B1 ;  /* 0x0000000000017941 */ /* 0x000fea0003800200 */
.L_x_111:
[----:B------:R-:W-:-:S04]  /*0a80*/  IMAD.MOV.U32 R3, RZ, RZ, 0x0 ;  /* 0x00000000ff037424 */ /* 0x000fc800078e00ff */
[----:B0-----:R-:W-:Y:S05]  /*0a90*/  RET.REL.NODEC R2 `(_Z23compute_sign_phi_kernelPKfPfi) ;  /* 0xfffffff402587950 */ /* 0x001fea0003c3ffff */
.L_x_122:
        /* <DEDUP_REMOVED lines=14> */
.L_x_219:


//--------------------- .text._Z23compute_gradient_kernelPKfPfS1_S1_iii --------------------------
	.section	.text._Z23compute_gradient_kernelPKfPfS1_S1_iii,"ax",@progbits
	.align	128
        .global         _Z23compute_gradient_kernelPKfPfS1_S1_iii
        .type           _Z23compute_gradient_kernelPKfPfS1_S1_iii,@function
        .size           _Z23compute_gradient_kernelPKfPfS1_S1_iii,(.L_x_229 - _Z23compute_gradient_kernelPKfPfS1_S1_iii)
        .other          _Z23compute_gradient_kernelPKfPfS1_S1_iii,@"STO_CUDA_ENTRY STV_DEFAULT"
_Z23compute_gradient_kernelPKfPfS1_S1_iii:
.text._Z23compute_gradient_kernelPKfPfS1_S1_iii:
[----:B------:R-:W-:Y:S01]  /*0000*/  LDC R1, c[0x0][0x37c] ;  /* 0x0000df00ff017b82 */ /* 0x000fe20000000800 */
[----:B------:R-:W0:Y:S07]  /*0010*/  S2R R5, SR_TID.Y ;  /* 0x0000000000057919 */ /* 0x000e2e0000002200 */
[----:B------:R-:W1:Y:S01]  /*0020*/  LDC R2, c[0x0][0x360] ;  /* 0x0000d800ff027b82 */ /* 0x000e620000000800 */
[----:B------:R-:W2:Y:S01]  /*0030*/  LDCU.64 UR4, c[0x0][0x3a0] ;  /* 0x00007400ff0477ac */ /* 0x000ea20008000a00 */
[----:B------:R-:W1:Y:S01]  /*0040*/  S2R R3, SR_TID.X ;  /* 0x0000000000037919 */ /* 0x000e620000002100 */
[----:B------:R-:W3:Y:S05]  /*0050*/  S2R R7, SR_TID.Z ;  /* 0x0000000000077919 */ /* 0x000eea0000002300 */
[----:B------:R-:W0:Y:S08]  /*0060*/  S2UR UR7, SR_CTAID.Y ;  /* 0x00000000000779c3 */ /* 0x000e300000002600 */
[----:B------:R-:W0:Y:S01]  /*0070*/  LDC R0, c[0x0][0x364] ;  /* 0x0000d900ff007b82 */ /* 0x000e220000000800 */
[----:B--2---:R-:W-:-:S07]  /*0080*/  UIADD3 UR4, UPT, UPT, UR4, -0x1, URZ ;  /* 0xffffffff04047890 */ /* 0x004fce000fffe0ff */
[----:B------:R-:W1:Y:S08]  /*0090*/  S2UR UR6, SR_CTAID.X ;  /* 0x00000000000679c3 */ /* 0x000e700000002500 */
[----:B------:R-:W3:Y:S08]  /*00a0*/  S2UR UR8, SR_CTAID.Z ;  /* 0x00000000000879c3 */ /* 0x000ef00000002700 */
[----:B------:R-:W3:Y:S01]  /*00b0*/  LDC R6, c[0x0][0x368] ;  /* 0x0000da00ff067b82 */ /* 0x000ee20000000800 */
[----:B0-----:R-:W-:-:S05]  /*00c0*/  IMAD R0, R0, UR7, R5 ;  /* 0x0000000700007c24 */ /* 0x001fca000f8e0205 */
[----:B------:R-:W-:Y:S02]  /*00d0*/  IADD3 R5, PT, PT, R0, 0x1, RZ ;  /* 0x0000000100057810 */ /* 0x000fe40007ffe0ff */
[----:B------:R-:W0:Y:S01]  /*00e0*/  LDC R4, c[0x0][0x3a8] ;  /* 0x0000ea00ff047b82 */ /* 0x000e220000000800 */
[----:B-1----:R-:W-:Y:S01]  /*00f0*/  IMAD R2, R2, UR6, R3 ;  /* 0x0000000602027c24 */ /* 0x002fe2000f8e0203 */
[----:B------:R-:W-:-:S06]  /*0100*/  UIADD3 UR6, UPT, UPT, UR5, -0x1, URZ ;  /* 0xffffffff05067890 */ /* 0x000fcc000fffe0ff */
[----:B------:R-:W-:Y:S01]  /*0110*/  ISETP.GE.AND P0, PT, R5, UR6, PT ;  /* 0x0000000605007c0c */ /* 0x000fe2000bf06270 */
[----:B---3--:R-:W-:Y:S01]  /*0120*/  IMAD R0, R6, UR8, R7 ;  /* 0x0000000806007c24 */ /* 0x008fe2000f8e0207 */
[----:B------:R-:W-:-:S03]  /*0130*/  IADD3 R7, PT, PT, R2, 0x1, RZ ;  /* 0x0000000102077810 */ /* 0x000fc60007ffe0ff */
[----:B------:R-:W-:Y:S01]  /*0140*/  VIADD R6, R0, 0x1 ;  /* 0x0000000100067836 */ /* 0x000fe20000000000 */
[----:B------:R-:W-:Y:S02]  /*0150*/  ISETP.GE.OR P0, PT, R7, UR4, P0 ;  /* 0x0000000407007c0c */ /* 0x000fe40008706670 */
[----:B0-----:R-:W-:-:S04]  /*0160*/  IADD3 R3, PT, PT, R4, -0x1, RZ ;  /* 0xffffffff04037810 */ /* 0x001fc80007ffe0ff */
[----:B------:R-:W-:-:S13]  /*0170*/  ISETP.GE.OR P0, PT, R6, R3, P0 ;  /* 0x000000030600720c */ /* 0x000fda0000706670 */
[----:B------:R-:W-:Y:S05]  /*0180*/  @P0 EXIT ;  /* 0x000000000000094d */ /* 0x000fea0003800000 */
[----:B------:R-:W0:Y:S01]  /*0190*/  LDC.64 R2, c[0x0][0x380] ;  /* 0x0000e000ff027b82 */ /* 0x000e220000000a00 */
[----:B------:R-:W-:Y:S01]  /*01a0*/  IMAD R7, R7, UR5, RZ ;  /* 0x0000000507077c24 */ /* 0x000fe2000f8e02ff */
[----:B------:R-:W-:Y:S01]  /*01b0*/  IADD3 R8, PT, PT, RZ, -UR5, RZ ;  /* 0x80000005ff087c10 */ /* 0x000fe2000fffe0ff */
[----:B------:R-:W1:Y:S01]  /*01c0*/  LDCU.64 UR6, c[0x0][0x358] ;  /* 0x00006b00ff0677ac */ /* 0x000e620008000a00 */
[-C--:B------:R-:W-:Y:S02]  /*01d0*/  IMAD R15, R5, R4.reuse, R6 ;  /* 0x00000004050f7224 */ /* 0x080fe400078e0206 */
[----:B------:R-:W-:Y:S01]  /*01e0*/  IADD3 R9, PT, PT, R7, UR5, RZ ;  /* 0x0000000507097c10 */ /* 0x000fe2000fffe0ff */
[----:B------:R-:W2:Y:S04]  /*01f0*/  LDCU.128 UR12, c[0x0][0x380] ;  /* 0x00007000ff0c77ac */ /* 0x000ea80008000c00 */
[----:B------:R-:W-:Y:S01]  /*0200*/  IMAD R8, R8, 0x2, R9 ;  /* 0x0000000208087824 */ /* 0x000fe200078e0209 */
[----:B------:R-:W-:Y:S01]  /*0210*/  IADD3 R14, PT, PT, -R4, RZ, RZ ;  /* 0x000000ff040e7210 */ /* 0x000fe20007ffe1ff */
[-CC-:B------:R-:W-:Y:S01]  /*0220*/  IMAD R11, R9, R4.reuse, R15.reuse ;  /* 0x00000004090b7224 */ /* 0x180fe200078e020f */
[----:B------:R-:W3:Y:S01]  /*0230*/  LDCU.128 UR8, c[0x0][0x390] ;  /* 0x00007200ff0877ac */ /* 0x000ee20008000c00 */
[----:B------:R-:W-:-:S02]  /*0240*/  IMAD R13, R8, R4, R15 ;  /* 0x00000004080d7224 */ /* 0x000fc400078e020f */
[----:B0-----:R-:W-:-:S04]  /*0250*/  IMAD.WIDE R10, R11, 0x4, R2 ;  /* 0x000000040b0a7825 */ /* 0x001fc800078e0202 */
[----:B------:R-:W-:Y:S02]  /*0260*/  IMAD.WIDE R12, R13, 0x4, R2 ;  /* 0x000000040d0c7825 */ /* 0x000fe400078e0202 */
[----:B-1----:R0:W4:Y:S04]  /*0270*/  LDG.E R10, desc[UR6][R10.64] ;  /* 0x000000060a0a7981 */ /* 0x002128000c1e1900 */
[----:B------:R-:W4:Y:S01]  /*0280*/  LDG.E R13, desc[UR6][R12.64] ;  /* 0x000000060c0d7981 */ /* 0x000f22000c1e1900 */
[C---:B------:R-:W-:Y:S01]  /*0290*/  IADD3 R9, PT, PT, R5.reuse, R7, RZ ;  /* 0x0000000705097210 */ /* 0x040fe20007ffe0ff */
[-C--:B------:R-:W-:Y:S01]  /*02a0*/  IMAD R5, R5, R4.reuse, R4 ;  /* 0x0000000405057224 */ /* 0x080fe200078e0204 */
[----:B------:R-:W-:-:S03]  /*02b0*/  IADD3 R15, PT, PT, R15, R4, RZ ;  /* 0x000000040f0f7210 */ /* 0x000fc60007ffe0ff */
[-C--:B------:R-:W-:Y:S01]  /*02c0*/  IMAD R9, R9, R4.reuse, RZ ;  /* 0x0000000409097224 */ /* 0x080fe200078e02ff */
[----:B------:R-:W-:Y:S01]  /*02d0*/  LEA R17, R14, R5, 0x1 ;  /* 0x000000050e117211 */ /* 0x000fe200078e08ff */
[----:B0-----:R-:W-:-:S03]  /*02e0*/  IMAD R11, R7, R4, R15 ;  /* 0x00000004070b7224 */ /* 0x001fc600078e020f */
[----:B------:R-:W-:Y:S02]  /*02f0*/  IADD3 R8, P0, PT, R0, R9, RZ ;  /* 0x0000000900087210 */ /* 0x000fe40007f1e0ff */
[----:B------:R-:W-:Y:S02]  /*0300*/  IADD3 R17, PT, PT, R6, R17, RZ ;  /* 0x0000001106117210 */ /* 0x000fe40007ffe0ff */
[----:B------:R-:W-:Y:S01]  /*0310*/  LEA.HI.X.SX32 R19, R9, RZ, 0x1, P0 ;  /* 0x000000ff09137211 */ /* 0x000fe200000f0eff */
[----:B------:R-:W-:-:S03]  /*0320*/  IMAD.SHL.U32 R5, R8, 0x4, RZ ;  /* 0x0000000408057824 */ /* 0x000fc600078e00ff */
[----:B------:R-:W-:Y:S02]  /*0330*/  SHF.L.U64.HI R8, R8, 0x2, R19 ;  /* 0x0000000208087819 */ /* 0x000fe40000010213 */
[----:B--2---:R-:W-:Y:S01]  /*0340*/  IADD3 R6, P0, PT, R5, UR14, RZ ;  /* 0x0000000e05067c10 */ /* 0x004fe2000ff1e0ff */
[----:B----4-:R-:W-:Y:S01]  /*0350*/  FADD R10, R10, -R13 ;  /* 0x8000000d0a0a7221 */ /* 0x010fe20000000000 */
[----:B------:R-:W-:Y:S02]  /*0360*/  IMAD R13, R7, R4, R17 ;  /* 0x00000004070d7224 */ /* 0x000fe400078e0211 */
[----:B------:R-:W-:Y:S01]  /*0370*/  IADD3.X R7, PT, PT, R8, UR15, RZ, P0, !PT ;  /* 0x0000000f08077c10 */ /* 0x000fe200087fe4ff */
[----:B------:R-:W-:Y:S01]  /*0380*/  FMUL R19, R10, 0.5 ;  /* 0x3f0000000a137820 */ /* 0x000fe20000400000 */
[----:B------:R-:W-:-:S04]  /*0390*/  IMAD.WIDE R12, R13, 0x4, R2 ;  /* 0x000000040d0c7825 */ /* 0x000fc800078e0202 */
[----:B------:R-:W-:Y:S01]  /*03a0*/  IMAD.WIDE R10, R11, 0x4, R2 ;  /* 0x000000040b0a7825 */ /* 0x000fe200078e0202 */
[----:B------:R0:W-:Y:S04]  /*03b0*/  STG.E desc[UR6][R6.64+0x4], R19 ;  /* 0x0000041306007986 */ /* 0x0001e8000c101906 */
[----:B------:R-:W2:Y:S04]  /*03c0*/  LDG.E R13, desc[UR6][R12.64] ;  /* 0x000000060c0d7981 */ /* 0x000ea8000c1e1900 */
[----:B------:R-:W2:Y:S01]  /*03d0*/  LDG.E R10, desc[UR6][R10.64] ;  /* 0x000000060a0a7981 */ /* 0x000ea2000c1e1900 */
[----:B------:R-:W-:-:S02]  /*03e0*/  IADD3 R21, PT, PT, R0, R9, RZ ;  /* 0x0000000900157210 */ /* 0x000fc40007ffe0ff */
[C---:B---3--:R-:W-:Y:S02]  /*03f0*/  IADD3 R14, P0, PT, R5.reuse, UR8, RZ ;  /* 0x00000008050e7c10 */ /* 0x048fe4000ff1e0ff */
[----:B------:R-:W-:Y:S01]  /*0400*/  IADD3 R16, P1, PT, R5, UR12, RZ ;  /* 0x0000000c05107c10 */ /* 0x000fe2000ff3e0ff */
[----:B------:R-:W-:Y:S01]  /*0410*/  IMAD.WIDE R2, R21, 0x4, R2 ;  /* 0x0000000415027825 */ /* 0x000fe200078e0202 */
[C---:B------:R-:W-:Y:S02]  /*0420*/  IADD3.X R15, PT, PT, R8.reuse, UR9, RZ, P0, !PT ;  /* 0x00000009080f7c10 */ /* 0x040fe400087fe4ff */
[----:B------:R-:W-:Y:S01]  /*0430*/  IADD3.X R17, PT, PT, R8, UR13, RZ, P1, !PT ;  /* 0x0000000d08117c10 */ /* 0x000fe20008ffe4ff */
[----:B--2---:R-:W-:-:S04]  /*0440*/  FADD R0, R10, -R13 ;  /* 0x8000000d0a007221 */ /* 0x004fc80000000000 */
[----:B------:R-:W-:-:S05]  /*0450*/  FMUL R9, R0, 0.5 ;  /* 0x3f00000000097820 */ /* 0x000fca0000400000 */
[----:B------:R-:W-:Y:S04]  /*0460*/  STG.E desc[UR6][R14.64+0x4], R9 ;  /* 0x000004090e007986 */ /* 0x000fe8000c101906 */
[----:B------:R-:W2:Y:S04]  /*0470*/  LDG.E R3, desc[UR6][R2.64] ;  /* 0x0000000602037981 */ /* 0x000ea8000c1e1900 */
[----:B------:R-:W2:Y:S01]  /*0480*/  LDG.E R16, desc[UR6][R16.64+0x8] ;  /* 0x0000080610107981 */ /* 0x000ea2000c1e1900 */
[----:B------:R-:W-:-:S04]  /*0490*/  IADD3 R4, P0, PT, R5, UR10, RZ ;  /* 0x0000000a05047c10 */ /* 0x000fc8000ff1e0ff */
[----:B------:R-:W-:Y:S01]  /*04a0*/  IADD3.X R5, PT, PT, R8, UR11, RZ, P0, !PT ;  /* 0x0000000b08057c10 */ /* 0x000fe200087fe4ff */
[----:B--2---:R-:W-:-:S04]  /*04b0*/  FADD R0, R16, -R3 ;  /* 0x8000000310007221 */ /* 0x004fc80000000000 */
[----:B0-----:R-:W-:-:S05]  /*04c0*/  FMUL R7, R0, 0.5 ;  /* 0x3f00000000077820 */ /* 0x001fca0000400000 */
[----:B------:R-:W-:Y:S01]  /*04d0*/  STG.E desc[UR6][R4.64+0x4], R7 ;  /* 0x0000040704007986 */ /* 0x000fe2000c101906 */
[----:B------:R-:W-:Y:S05]  /*04e0*/  EXIT ;  /* 0x000000000000794d */ /* 0x000fea0003800000 */
.L_x_123:
        /* <DEDUP_REMOVED lines=9> */
.L_x_229:


//--------------------- .text._Z33normalize_volume_fractions_kernelPfiiii --------------------------
	.section	.text._Z33normalize_volume_fractions_kernelPfiiii,"ax",@progbits
	.align	128
        .global         _Z33normalize_volume_fractions_kernelPfiiii
        .type           _Z33normalize_volume_fractions_kernelPfiiii,@function
        .size           _Z33normalize_volume_fractions_kernelPfiiii,(.L_x_220 - _Z33normalize_volume_fractions_kernelPfiiii)
        .other          _Z33normalize_volume_fractions_kernelPfiiii,@"STO_CUDA_ENTRY STV_DEFAULT"
_Z33normalize_volume_fractions_kernelPfiiii:
.text._Z33normalize_volume_fractions_kernelPfiiii:
[----:B------:R-:W-:Y:S01]  /*0000*/  LDC R1, c[0x0][0x37c] ;  /* 0x0000df00ff017b82 */ /* 0x000fe20000000800 */
[----:B------:R-:W0:Y:S07]  /*0010*/  S2R R5, SR_TID.Y ;  /* 0x0000000000057919 */ /* 0x000e2e0000002200 */
[----:B------:R-:W1:Y:S01]  /*0020*/  LDC R11, c[0x0][0x360] ;  /* 0x0000d800ff0b7b82 */ /* 0x000e620000000800 */
[----:B------:R-:W2:Y:S01]  /*0030*/  LDCU.64 UR8, c[0x0][0x388] ;  /* 0x00007100ff0877ac */ /* 0x000ea20008000a00 */
[----:B------:R-:W1:Y:S01]  /*0040*/  S2R R0, SR_TID.X ;  /* 0x0000000000007919 */ /* 0x000e620000002100 */
[----:B------:R-:W3:Y:S05]  /*0050*/  S2R R7, SR_TID.Z ;  /* 0x0000000000077919 */ /* 0x000eea0000002300 */
[----:B------:R-:W0:Y:S08]  /*0060*/  S2UR UR5, SR_CTAID.Y ;  /* 0x00000000000579c3 */ /* 0x000e300000002600 */
[----:B------:R-:W0:Y:S08]  /*0070*/  LDC R18, c[0x0][0x364] ;  /* 0x0000d900ff127b82 */ /* 0x000e300000000800 */
[----:B------:R-:W1:Y:S08]  /*0080*/  S2UR UR4, SR_CTAID.X ;  /* 0x00000000000479c3 */ /* 0x000e700000002500 */
[----:B------:R-:W3:Y:S08]  /*0090*/  S2UR UR6, SR_CTAID.Z ;  /* 0x00000000000679c3 */ /* 0x000ef00000002700 */
[----:B------:R-:W3:Y:S01]  /*00a0*/  LDC R10, c[0x0][0x368] ;  /* 0x0000da00ff0a7b82 */ /* 0x000ee20000000800 */
[----:B0-----:R-:W-:-:S05]  /*00b0*/  IMAD R18, R18, UR5, R5 ;  /* 0x0000000512127c24 */ /* 0x001fca000f8e0205 */
[----:B--2---:R-:W-:Y:S02]  /*00c0*/  ISETP.GE.AND P0, PT, R18, UR9, PT ;  /* 0x0000000912007c0c */ /* 0x004fe4000bf06270 */
[----:B------:R-:W0:Y:S01]  /*00d0*/  LDC R3, c[0x0][0x390] ;  /* 0x0000e400ff037b82 */ /* 0x000e220000000800 */
[----:B-1----:R-:W-:-:S05]  /*00e0*/  IMAD R11, R11, UR4, R0 ;  /* 0x000000040b0b7c24 */ /* 0x002fca000f8e0200 */
[----:B------:R-:W-:Y:S01]  /*00f0*/  ISETP.GE.OR P0, PT, R11, UR8, P0 ;  /* 0x000000080b007c0c */ /* 0x000fe20008706670 */
[----:B---3--:R-:W-:-:S05]  /*0100*/  IMAD R10, R10, UR6, R7 ;  /* 0x000000060a0a7c24 */ /* 0x008fca000f8e0207 */
[----:B0-----:R-:W-:-:S13]  /*0110*/  ISETP.GE.OR P0, PT, R10, R3, P0 ;  /* 0x000000030a00720c */ /* 0x001fda0000706670 */
[----:B------:R-:W-:Y:S05]  /*0120*/  @P0 EXIT ;  /* 0x000000000000094d */ /* 0x000fea0003800000 */
[----:B------:R-:W0:Y:S01]  /*0130*/  LDC R0, c[0x0][0x394] ;  /* 0x0000e500ff007b82 */ /* 0x000e220000000800 */
[----:B------:R-:W-:Y:S01]  /*0140*/  IMAD R9, R11, UR9, R18 ;  /* 0x000000090b097c24 */ /* 0x000fe2000f8e0212 */
[----:B------:R-:W1:Y:S01]  /*0150*/  LDCU.64 UR6, c[0x0][0x358] ;  /* 0x00006b00ff0677ac */ /* 0x000e620008000a00 */
[----:B------:R-:W-:Y:S02]  /*0160*/  HFMA2 R23, -RZ, RZ, 0, 0 ;  /* 0x00000000ff177431 */ /* 0x000fe400000001ff */
[----:B------:R-:W-:Y:S01]  /*0170*/  IMAD R9, R9, R3, R10 ;  /* 0x0000000309097224 */ /* 0x000fe200078e020a */
[----:B0-----:R-:W-:-:S13]  /*0180*/  ISETP.GE.AND P0, PT, R0, 0x1, PT ;  /* 0x000000010000780c */ /* 0x001fda0003f06270 */
[----:B-1----:R-:W-:Y:S05]  /*0190*/  @!P0 BRA `(.L_x_124) ;  /* 0x0000000800148947 */ /* 0x002fea0003800000 */
[C---:B------:R-:W-:Y:S01]  /*01a0*/  ISETP.GE.U32.AND P1, PT, R0.reuse, 0x10, PT ;  /* 0x000000100000780c */ /* 0x040fe20003f26070 */
[----:B------:R-:W-:Y:S01]  /*01b0*/  UIMAD UR4, UR9, UR8, URZ ;  /* 0x00000008090472a4 */ /* 0x000fe2000f8e02ff */
[----:B------:R-:W-:Y:S02]  /*01c0*/  LOP3.LUT R4, R0, 0xf, RZ, 0xc0, !PT ;  /* 0x0000000f00047812 */ /* 0x000fe400078ec0ff */
[----:B------:R-:W-:Y:S02]  /*01d0*/  MOV R23, RZ ;  /* 0x000000ff00177202 */ /* 0x000fe40000000f00 */
[----:B------:R-:W-:Y:S01]  /*01e0*/  ISETP.NE.AND P2, PT, R4, RZ, PT ;  /* 0x000000ff0400720c */ /* 0x000fe20003f45270 */
[----:B------:R-:W-:Y:S01]  /*01f0*/  IMAD R5, R3, UR4, RZ ;  /* 0x0000000403057c24 */ /* 0x000fe2000f8e02ff */
[----:B------:R-:W-:-:S05]  /*0200*/  MOV R6, RZ ;  /* 0x000000ff00067202 */ /* 0x000fca0000000f00 */
[----:B------:R-:W-:Y:S06]  /*0210*/  @!P1 BRA `(.L_x_125) ;  /* 0x0000000000ec9947 */ /* 0x000fec0003800000 */
[----:B------:R-:W-:Y:S01]  /*0220*/  IMAD R8, R3, UR9, RZ ;  /* 0x0000000903087c24 */ /* 0x000fe2000f8e02ff */
[----:B------:R-:W-:Y:S02]  /*0230*/  LOP3.LUT R6, R0, 0x7ffffff0, RZ, 0xc0, !PT ;  /* 0x7ffffff000067812 */ /* 0x000fe400078ec0ff */
[----:B------:R-:W-:Y:S01]  /*0240*/  MOV R23, RZ ;  /* 0x000000ff00177202 */ /* 0x000fe20000000f00 */
[----:B------:R-:W-:Y:S01]  /*0250*/  IMAD R8, R8, UR8, RZ ;  /* 0x0000000808087c24 */ /* 0x000fe2000f8e02ff */
[----:B------:R-:W-:Y:S02]  /*0260*/  MOV R17, R9 ;  /* 0x0000000900117202 */ /* 0x000fe40000000f00 */
[----:B------:R-:W-:-:S07]  /*0270*/  IADD3 R19, PT, PT, -R6, RZ, RZ ;  /* 0x000000ff06137210 */ /* 0x000fce0007ffe1ff */
.L_x_126:
[----:B------:R-:W0:Y:S02]  /*0280*/  LDC.64 R26, c[0x0][0x380] ;  /* 0x0000e000ff1a7b82 */ /* 0x000e240000000a00 */
[----:B0-----:R-:W-:-:S05]  /*0290*/  IMAD.WIDE R26, R17, 0x4, R26 ;  /* 0x00000004111a7825 */ /* 0x001fca00078e021a */
[----:B------:R0:W2:Y:S02]  /*02a0*/  LDG.E R28, desc[UR6][R26.64] ;  /* 0x000000061a1c7981 */ /* 0x0000a4000c1e1900 */
[----:B0-----:R-:W-:-:S05]  /*02b0*/  IMAD.WIDE R26, R5, 0x4, R26 ;  /* 0x00000004051a7825 */ /* 0x001fca00078e021a */
[----:B------:R-:W3:Y:S01]  /*02c0*/  LDG.E R22, desc[UR6][R26.64] ;  /* 0x000000061a167981 */ /* 0x000ee2000c1e1900 */
[----:B------:R-:W-:-:S05]  /*02d0*/  IMAD.WIDE R12, R5, 0x4, R26 ;  /* 0x00000004050c7825 */ /* 0x000fca00078e021a */
[----:B------:R-:W4:Y:S01]  /*02e0*/  LDG.E R2, desc[UR6][R12.64] ;  /* 0x000000060c027981 */ /* 0x000f22000c1e1900 */
[----:B------:R-:W-:-:S05]  /*02f0*/  IMAD.WIDE R20, R5, 0x4, R12 ;  /* 0x0000000405147825 */ /* 0x000fca00078e020c */
[----:B------:R0:W5:Y:S01]  /*0300*/  LDG.E R16, desc[UR6][R20.64] ;  /* 0x0000000614107981 */ /* 0x000162000c1e1900 */
[----:B------:R-:W-:-:S05]  /*0310*/  IMAD.WIDE R14, R5, 0x4, R20 ;  /* 0x00000004050e7825 */ /* 0x000fca00078e0214 */
[----:B------:R1:W5:Y:S01]  /*0320*/  LDG.E R7, desc[UR6][R14.64] ;  /* 0x000000060e077981 */ /* 0x000362000c1e1900 */
[----:B0-----:R-:W-:-:S05]  /*0330*/  IMAD.WIDE R20, R5, 0x4, R14 ;  /* 0x0000000405147825 */ /* 0x001fca00078e020e */
[----:B------:R-:W5:Y:S01]  /*0340*/  LDG.E R27, desc[UR6][R20.64] ;  /* 0x00000006141b7981 */ /* 0x000f62000c1e1900 */
[----:B------:R-:W-:-:S05]  /*0350*/  IMAD.WIDE R12, R5, 0x4, R20 ;  /* 0x00000004050c7825 */ /* 0x000fca00078e0214 */
[----:B------:R0:W5:Y:S01]  /*0360*/  LDG.E R26, desc[UR6][R12.64] ;  /* 0x000000060c1a7981 */ /* 0x000162000c1e1900 */
[----:B------:R-:W-:-:S04]  /*0370*/  IMAD.WIDE R24, R5, 0x4, R12 ;  /* 0x0000000405187825 */ /* 0x000fc800078e020c */
[C---:B-1----:R-:W-:Y:S02]  /*0380*/  IMAD.WIDE R14, R5.reuse, 0x4, R24 ;  /* 0x00000004050e7825 */ /* 0x042fe400078e0218 */
[----:B------:R-:W5:Y:S02]  /*0390*/  LDG.E R25, desc[UR6][R24.64] ;  /* 0x0000000618197981 */ /* 0x000f64000c1e1900 */
[C---:B0-----:R-:W-:Y:S02]  /*03a0*/  IMAD.WIDE R12, R5.reuse, 0x4, R14 ;  /* 0x00000004050c7825 */ /* 0x041fe400078e020e */
[----:B------:R0:W5:Y:S02]  /*03b0*/  LDG.E R24, desc[UR6][R14.64] ;  /* 0x000000060e187981 */ /* 0x000164000c1e1900 */
[C---:B0-----:R-:W-:Y:S02]  /*03c0*/  IMAD.WIDE R14, R5.reuse, 0x4, R12 ;  /* 0x00000004050e7825 */ /* 0x041fe400078e020c */
[----:B------:R-:W5:Y:S02]  /*03d0*/  LDG.E R12, desc[UR6][R12.64] ;  /* 0x000000060c0c7981 */ /* 0x000f64000c1e1900 */
[----:B------:R-:W-:-:S02]  /*03e0*/  IMAD.WIDE R20, R5, 0x4, R14 ;  /* 0x0000000405147825 */ /* 0x000fc400078e020e */
[----:B------:R-:W5:Y:S02]  /*03f0*/  LDG.E R29, desc[UR6][R14.64] ;  /* 0x000000060e1d7981 */ /* 0x000f64000c1e1900 */
[----:B--2---:R-:W-:Y:S02]  /*0400*/  FADD R23, R28, R23 ;  /* 0x000000171c177221 */ /* 0x004fe40000000000 */
[----:B------:R0:W2:Y:S02]  /*0410*/  LDG.E R28, desc[UR6][R20.64] ;  /* 0x00000006141c7981 */ /* 0x0000a4000c1e1900 */
[----:B0-----:R-:W-:-:S04]  /*0420*/  IMAD.WIDE R20, R5, 0x4, R20 ;  /* 0x0000000405147825 */ /* 0x001fc800078e0214 */
[----:B---3--:R-:W-:Y:S01]  /*0430*/  FADD R15, R23, R22 ;  /* 0x00000016170f7221 */ /* 0x008fe20000000000 */
[----:B------:R5:W3:Y:S01]  /*0440*/  LDG.E R13, desc[UR6][R20.64] ;  /* 0x00000006140d7981 */ /* 0x000ae2000c1e1900 */
[----:B------:R-:W-:-:S04]  /*0450*/  IMAD.WIDE R22, R5, 0x4, R20 ;  /* 0x0000000405167825 */ /* 0x000fc800078e0214 */
[----:B----4-:R-:W-:Y:S02]  /*0460*/  FADD R15, R15, R2 ;  /* 0x000000020f0f7221 */ /* 0x010fe40000000000 */
[----:B------:R0:W4:Y:S02]  /*0470*/  LDG.E R2, desc[UR6][R22.64] ;  /* 0x0000000616027981 */ /* 0x000124000c1e1900 */
[----:B-----5:R-:W-:Y:S01]  /*0480*/  FADD R20, R15, R16 ;  /* 0x000000100f147221 */ /* 0x020fe20000000000 */
[----:B0-----:R-:W-:-:S05]  /*0490*/  IMAD.WIDE R22, R5, 0x4, R22 ;  /* 0x0000000405167825 */ /* 0x001fca00078e0216 */
[----:B------:R-:W5:Y:S01]  /*04a0*/  LDG.E R16, desc[UR6][R22.64] ;  /* 0x0000000616107981 */ /* 0x000f62000c1e1900 */
[----:B------:R-:W-:-:S06]  /*04b0*/  IMAD.WIDE R14, R5, 0x4, R22 ;  /* 0x00000004050e7825 */ /* 0x000fcc00078e0216 */
[----:B------:R-:W5:Y:S01]  /*04c0*/  LDG.E R14, desc[UR6][R14.64] ;  /* 0x000000060e0e7981 */ /* 0x000f62000c1e1900 */
[----:B------:R-:W-:-:S04]  /*04d0*/  FADD R7, R20, R7 ;  /* 0x0000000714077221 */ /* 0x000fc80000000000 */
[----:B------:R-:W-:-:S04]  /*04e0*/  FADD R7, R7, R27 ;  /* 0x0000001b07077221 */ /* 0x000fc80000000000 */
[----:B------:R-:W-:-:S04]  /*04f0*/  FADD R26, R7, R26 ;  /* 0x0000001a071a7221 */ /* 0x000fc80000000000 */
[----:B------:R-:W-:-:S04]  /*0500*/  FADD R25, R26, R25 ;  /* 0x000000191a197221 */ /* 0x000fc80000000000 */
[----:B------:R-:W-:Y:S01]  /*0510*/  FADD R25, R25, R24 ;  /* 0x0000001819197221 */ /* 0x000fe20000000000 */
[----:B------:R-:W-:-:S03]  /*0520*/  IADD3 R19, PT, PT, R19, 0x10, RZ ;  /* 0x0000001013137810 */ /* 0x000fc60007ffe0ff */
[----:B------:R-:W-:-:S04]  /*0530*/  FADD R12, R25, R12 ;  /* 0x0000000c190c7221 */ /* 0x000fc80000000000 */
[----:B------:R-:W-:Y:S01]  /*0540*/  FADD R29, R12, R29 ;  /* 0x0000001d0c1d7221 */ /* 0x000fe20000000000 */
[----:B------:R-:W-:Y:S02]  /*0550*/  ISETP.NE.AND P1, PT, R19, RZ, PT ;  /* 0x000000ff1300720c */ /* 0x000fe40003f25270 */
[----:B------:R-:W-:Y:S01]  /*0560*/  LEA R17, R8, R17, 0x4 ;  /* 0x0000001108117211 */ /* 0x000fe200078e20ff */
[----:B--2---:R-:W-:-:S04]  /*0570*/  FADD R28, R29, R28 ;  /* 0x0000001c1d1c7221 */ /* 0x004fc80000000000 */
[----:B---3--:R-:W-:-:S04]  /*0580*/  FADD R13, R28, R13 ;  /* 0x0000000d1c0d7221 */ /* 0x008fc80000000000 */
[----:B----4-:R-:W-:-:S04]  /*0590*/  FADD R13, R13, R2 ;  /* 0x000000020d0d7221 */ /* 0x010fc80000000000 */
[----:B-----5:R-:W-:-:S04]  /*05a0*/  FADD R13, R13, R16 ;  /* 0x000000100d0d7221 */ /* 0x020fc80000000000 */
[----:B------:R-:W-:Y:S01]  /*05b0*/  FADD R23, R13, R14 ;  /* 0x0000000e0d177221 */ /* 0x000fe20000000000 */
[----:B------:R-:W-:Y:S06]  /*05c0*/  @P1 BRA `(.L_x_126) ;  /* 0xfffffffc002c1947 */ /* 0x000fec000383ffff */
.L_x_125:
[----:B------:R-:W-:Y:S05]  /*05d0*/  @!P2 BRA `(.L_x_124) ;  /* 0x000000040004a947 */ /* 0x000fea0003800000 */
[----:B------:R-:W-:Y:S02]  /*05e0*/  ISETP.GE.U32.AND P1, PT, R4, 0x8, PT ;  /* 0x000000080400780c */ /* 0x000fe40003f26070 */
[----:B------:R-:W-:-:S04]  /*05f0*/  LOP3.LUT R7, R0, 0x7, RZ, 0xc0, !PT ;  /* 0x0000000700077812 */ /* 0x000fc800078ec0ff */
[----:B------:R-:W-:-:S07]  /*0600*/  ISETP.NE.AND P2, PT, R7, RZ, PT ;  /* 0x000000ff0700720c */ /* 0x000fce0003f45270 */
[----:B------:R-:W-:Y:S06]  /*0610*/  @!P1 BRA `(.L_x_127) ;  /* 0x00000000006c9947 */ /* 0x000fec0003800000 */
[----:B------:R-:W0:Y:S01]  /*0620*/  LDC.64 R16, c[0x0][0x380] ;  /* 0x0000e000ff107b82 */ /* 0x000e220000000a00 */
[----:B------:R-:W-:-:S04]  /*0630*/  IMAD R13, R5, R6, R9 ;  /* 0x00000006050d7224 */ /* 0x000fc800078e0209 */
[----:B0-----:R-:W-:-:S05]  /*0640*/  IMAD.WIDE R16, R13, 0x4, R16 ;  /* 0x000000040d107825 */ /* 0x001fca00078e0210 */
[----:B------:R0:W2:Y:S01]  /*0650*/  LDG.E R2, desc[UR6][R16.64] ;  /* 0x0000000610027981 */ /* 0x0000a2000c1e1900 */
[----:B------:R-:W-:-:S04]  /*0660*/  IMAD.WIDE R28, R5, 0x4, R16 ;  /* 0x00000004051c7825 */ /* 0x000fc800078e0210 */
[C---:B------:R-:W-:Y:S02]  /*0670*/  IMAD.WIDE R14, R5.reuse, 0x4, R28 ;  /* 0x00000004050e7825 */ /* 0x040fe400078e021c */
[----:B------:R-:W3:Y:S02]  /*0680*/  LDG.E R28, desc[UR6][R28.64] ;  /* 0x000000061c1c7981 */ /* 0x000ee4000c1e1900 */
[C---:B------:R-:W-:Y:S02]  /*0690*/  IMAD.WIDE R12, R5.reuse, 0x4, R14 ;  /* 0x00000004050c7825 */ /* 0x040fe400078e020e */
[----:B------:R-:W4:Y:S02]  /*06a0*/  LDG.E R14, desc[UR6][R14.64] ;  /* 0x000000060e0e7981 */ /* 0x000f24000c1e1900 */
[C---:B0-----:R-:W-:Y:S02]  /*06b0*/  IMAD.WIDE R16, R5.reuse, 0x4, R12 ;  /* 0x0000000405107825 */ /* 0x041fe400078e020c */
[----:B------:R-:W5:Y:S02]  /*06c0*/  LDG.E R13, desc[UR6][R12.64] ;  /* 0x000000060c0d7981 */ /* 0x000f64000c1e1900 */
[----:B------:R-:W-:-:S02]  /*06d0*/  IMAD.WIDE R20, R5, 0x4, R16 ;  /* 0x0000000405147825 */ /* 0x000fc400078e0210 */
[----:B------:R-:W5:Y:S02]  /*06e0*/  LDG.E R19, desc[UR6][R16.64] ;  /* 0x0000000610137981 */ /* 0x000f64000c1e1900 */
[C---:B------:R-:W-:Y:S02]  /*06f0*/  IMAD.WIDE R24, R5.reuse, 0x4, R20 ;  /* 0x0000000405187825 */ /* 0x040fe400078e0214 */
[----:B------:R-:W5:Y:S02]  /*0700*/  LDG.E R21, desc[UR6][R20.64] ;  /* 0x0000000614157981 */ /* 0x000f64000c1e1900 */
[----:B------:R-:W-:Y:S02]  /*0710*/  IMAD.WIDE R26, R5, 0x4, R24 ;  /* 0x00000004051a7825 */ /* 0x000fe400078e0218 */
[----:B------:R-:W5:Y:S04]  /*0720*/  LDG.E R25, desc[UR6][R24.64] ;  /* 0x0000000618197981 */ /* 0x000f68000c1e1900 */
[----:B------:R-:W5:Y:S01]  /*0730*/  LDG.E R27, desc[UR6][R26.64] ;  /* 0x000000061a1b7981 */ /* 0x000f62000c1e1900 */
[----:B------:R-:W-:Y:S01]  /*0740*/  IADD3 R6, PT, PT, R6, 0x8, RZ ;  /* 0x0000000806067810 */ /* 0x000fe20007ffe0ff */
[----:B--2---:R-:W-:-:S04]  /*0750*/  FADD R23, R23, R2 ;  /* 0x0000000217177221 */ /* 0x004fc80000000000 */
[----:B---3--:R-:W-:-:S04]  /*0760*/  FADD R23, R23, R28 ;  /* 0x0000001c17177221 */ /* 0x008fc80000000000 */
[----:B----4-:R-:W-:-:S04]  /*0770*/  FADD R14, R23, R14 ;  /* 0x0000000e170e7221 */ /* 0x010fc80000000000 */
[----:B-----5:R-:W-:-:S04]  /*0780*/  FADD R14, R14, R13 ;  /* 0x0000000d0e0e7221 */ /* 0x020fc80000000000 */
[----:B------:R-:W-:-:S04]  /*0790*/  FADD R14, R14, R19 ;  /* 0x000000130e0e7221 */ /* 0x000fc80000000000 */
[----:B------:R-:W-:-:S04]  /*07a0*/  FADD R14, R14, R21 ;  /* 0x000000150e0e7221 */ /* 0x000fc80000000000 */
[----:B------:R-:W-:-:S04]  /*07b0*/  FADD R14, R14, R25 ;  /* 0x000000190e0e7221 */ /* 0x000fc80000000000 */
[----:B------:R-:W-:-:S07]  /*07c0*/  FADD R23, R14, R27 ;  /* 0x0000001b0e177221 */ /* 0x000fce0000000000 */
.L_x_127:
[----:B------:R-:W-:Y:S05]  /*07d0*/  @!P2 BRA `(.L_x_124) ;  /* 0x000000000084a947 */ /* 0x000fea0003800000 */
[----:B------:R-:W-:Y:S02]  /*07e0*/  ISETP.GE.U32.AND P1, PT, R7, 0x4, PT ;  /* 0x000000040700780c */ /* 0x000fe40003f26070 */
[----:B------:R-:W-:-:S04]  /*07f0*/  LOP3.LUT R2, R0, 0x3, RZ, 0xc0, !PT ;  /* 0x0000000300027812 */ /* 0x000fc800078ec0ff */
[----:B------:R-:W-:-:S07]  /*0800*/  ISETP.NE.AND P2, PT, R2, RZ, PT ;  /* 0x000000ff0200720c */ /* 0x000fce0003f45270 */
[----:B------:R-:W-:Y:S06]  /*0810*/  @!P1 BRA `(.L_x_128) ;  /* 0x00000000003c9947 */ /* 0x000fec0003800000 */
[----:B------:R-:W0:Y:S01]  /*0820*/  LDC.64 R12, c[0x0][0x380] ;  /* 0x0000e000ff0c7b82 */ /* 0x000e220000000a00 */
[----:B------:R-:W-:-:S04]  /*0830*/  IMAD R15, R5, R6, R9 ;  /* 0x00000006050f7224 */ /* 0x000fc800078e0209 */
[----:B0-----:R-:W-:-:S04]  /*0840*/  IMAD.WIDE R14, R15, 0x4, R12 ;  /* 0x000000040f0e7825 */ /* 0x001fc800078e020c */
[C---:B------:R-:W-:Y:S02]  /*0850*/  IMAD.WIDE R16, R5.reuse, 0x4, R14 ;  /* 0x0000000405107825 */ /* 0x040fe400078e020e */
[----:B------:R-:W2:Y:S02]  /*0860*/  LDG.E R14, desc[UR6][R14.64] ;  /* 0x000000060e0e7981 */ /* 0x000ea4000c1e1900 */
[C---:B------:R-:W-:Y:S02]  /*0870*/  IMAD.WIDE R12, R5.reuse, 0x4, R16 ;  /* 0x00000004050c7825 */ /* 0x040fe400078e0210 */
[----:B------:R-:W3:Y:S02]  /*0880*/  LDG.E R16, desc[UR6][R16.64] ;  /* 0x0000000610107981 */ /* 0x000ee4000c1e1900 */
[----:B------:R-:W-:Y:S02]  /*0890*/  IMAD.WIDE R4, R5, 0x4, R12 ;  /* 0x0000000405047825 */ /* 0x000fe400078e020c */
[----:B------:R-:W4:Y:S04]  /*08a0*/  LDG.E R12, desc[UR6][R12.64] ;  /* 0x000000060c0c7981 */ /* 0x000f28000c1e1900 */
[----:B------:R-:W5:Y:S01]  /*08b0*/  LDG.E R4, desc[UR6][R4.64] ;  /* 0x0000000604047981 */ /* 0x000f62000c1e1900 */
[----:B------:R-:W-:Y:S01]  /*08c0*/  IADD3 R6, PT, PT, R6, 0x4, RZ ;  /* 0x0000000406067810 */ /* 0x000fe20007ffe0ff */
[----:B--2---:R-:W-:-:S04]  /*08d0*/  FADD R23, R23, R14 ;  /* 0x0000000e17177221 */ /* 0x004fc80000000000 */
[----:B---3--:R-:W-:-:S04]  /*08e0*/  FADD R23, R23, R16 ;  /* 0x0000001017177221 */ /* 0x008fc80000000000 */
[----:B----4-:R-:W-:-:S04]  /*08f0*/  FADD R23, R23, R12 ;  /* 0x0000000c17177221 */ /* 0x010fc80000000000 */
[----:B-----5:R-:W-:-:S07]  /*0900*/  FADD R23, R23, R4 ;  /* 0x0000000417177221 */ /* 0x020fce0000000000 */
.L_x_128:
[----:B------:R-:W-:Y:S05]  /*0910*/  @!P2 BRA `(.L_x_124) ;  /* 0x000000000034a947 */ /* 0x000fea0003800000 */
[----:B------:R-:W0:Y:S01]  /*0920*/  LDC.64 R4, c[0x0][0x380] ;  /* 0x0000e000ff047b82 */ /* 0x000e220000000a00 */
[----:B------:R-:W-:Y:S01]  /*0930*/  IMAD R7, R6, UR8, R11 ;  /* 0x0000000806077c24 */ /* 0x000fe2000f8e020b */
[----:B------:R-:W-:Y:S01]  /*0940*/  IADD3 R2, PT, PT, -R2, RZ, RZ ;  /* 0x000000ff02027210 */ /* 0x000fe20007ffe1ff */
[----:B------:R-:W-:Y:S02]  /*0950*/  IMAD R8, R3, UR9, RZ ;  /* 0x0000000903087c24 */ /* 0x000fe4000f8e02ff */
[----:B------:R-:W-:-:S04]  /*0960*/  IMAD R7, R7, UR9, R18 ;  /* 0x0000000907077c24 */ /* 0x000fc8000f8e0212 */
[----:B------:R-:W-:-:S07]  /*0970*/  IMAD R13, R7, R3, R10 ;  /* 0x00000003070d7224 */ /* 0x000fce00078e020a */
.L_x_129:
[----:B0-----:R-:W-:-:S06]  /*0980*/  IMAD.WIDE R6, R13, 0x4, R4 ;  /* 0x000000040d067825 */ /* 0x001fcc00078e0204 */
[----:B------:R-:W2:Y:S01]  /*0990*/  LDG.E R6, desc[UR6][R6.64] ;  /* 0x0000000606067981 */ /* 0x000ea2000c1e1900 */
[----:B------:R-:W-:Y:S01]  /*09a0*/  IADD3 R2, PT, PT, R2, 0x1, RZ ;  /* 0x0000000102027810 */ /* 0x000fe20007ffe0ff */
[----:B------:R-:W-:-:S03]  /*09b0*/  IMAD R13, R8, UR8, R13 ;  /* 0x00000008080d7c24 */ /* 0x000fc6000f8e020d */
[----:B------:R-:W-:Y:S01]  /*09c0*/  ISETP.NE.AND P1, PT, R2, RZ, PT ;  /* 0x000000ff0200720c */ /* 0x000fe20003f25270 */
[----:B--2---:R-:W-:-:S12]  /*09d0*/  FADD R23, R6, R23 ;  /* 0x0000001706177221 */ /* 0x004fd80000000000 */
[----:B------:R-:W-:Y:S05]  /*09e0*/  @P1 BRA `(.L_x_129) ;  /* 0xfffffffc00e41947 */ /* 0x000fea000383ffff */
.L_x_124:
[----:B------:R-:W-:Y:S05]  /*09f0*/  @!P0 EXIT ;  /* 0x000000000000894d */ /* 0x000fea0003800000 */
[C---:B------:R-:W-:Y:S01]  /*0a00*/  ISETP.GE.U32.AND P0, PT, R0.reuse, 0x10, PT ;  /* 0x000000100000780c */ /* 0x040fe20003f06070 */
[----:B------:R-:W-:Y:S01]  /*0a10*/  UIMAD UR4, UR9, UR8, URZ ;  /* 0x00000008090472a4 */ /* 0x000fe2000f8e02ff */
[----:B------:R-:W-:Y:S01]  /*0a20*/  HFMA2 R6, -RZ, RZ, 0, 0 ;  /* 0x00000000ff067431 */ /* 0x000fe200000001ff */
[----:B------:R-:W-:Y:S02]  /*0a30*/  FMNMX R8, R23, 9.9999999747524270788e-07, !PT ;  /* 0x358637bd17087809 */ /* 0x000fe40007800000 */
[----:B------:R-:W-:Y:S02]  /*0a40*/  LOP3.LUT R7, R0, 0xf, RZ, 0xc0, !PT ;  /* 0x0000000f00077812 */ /* 0x000fe400078ec0ff */
[----:B------:R-:W-:-:S06]  /*0a50*/  IMAD R5, R3, UR4, RZ ;  /* 0x0000000403057c24 */ /* 0x000fcc000f8e02ff */
[----:B------:R-:W-:Y:S05]  /*0a60*/  @!P0 BRA `(.L_x_130) ;  /* 0x0000001000248947 */ /* 0x000fea0003800000 */
[----:B------:R-:W0:Y:S01]  /*0a70*/  LDC.64 R14, c[0x0][0x380] ;  /* 0x0000e000ff0e7b82 */ /* 0x000e220000000a00 */
[----:B------:R-:W-:Y:S01]  /*0a80*/  IMAD R3, R3, UR9, RZ ;  /* 0x0000000903037c24 */ /* 0x000fe2000f8e02ff */
[----:B------:R-:W-:Y:S02]  /*0a90*/  LOP3.LUT R6, R0, 0x7ffffff0, RZ, 0xc0, !PT ;  /* 0x7ffffff000067812 */ /* 0x000fe400078ec0ff */
[----:B------:R-:W-:Y:S01]  /*0aa0*/  MOV R4, R9 ;  /* 0x0000000900047202 */ /* 0x000fe20000000f00 */
[----:B------:R-:W-:Y:S01]  /*0ab0*/  IMAD R3, R3, UR8, RZ ;  /* 0x0000000803037c24 */ /* 0x000fe2000f8e02ff */
[----:B------:R-:W-:-:S07]  /*0ac0*/  IADD3 R2, PT, PT, -R6, RZ, RZ ;  /* 0x000000ff06027210 */ /* 0x000fce0007ffe1ff */
.L_x_163:
[----:B0-----:R-:W-:-:S05]  /*0ad0*/  IMAD.WIDE R12, R4, 0x4, R14 ;  /* 0x00000004040c7825 */ /* 0x001fca00078e020e */
[----:B------:R-:W2:Y:S01]  /*0ae0*/  LDG.E R27, desc[UR6][R12.64] ;  /* 0x000000060c1b7981 */ /* 0x000ea2000c1e1900 */
[----:B-1----:R-:W0:Y:S01]  /*0af0*/  MUFU.RCP R17, R8 ;  /* 0x0000000800117308 */ /* 0x002e220000001000 */
[----:B------:R-:W-:Y:S01]  /*0b00*/  IADD3 R2, PT, PT, R2, 0x10, RZ ;  /* 0x0000001002027810 */ /* 0x000fe20007ffe0ff */
[----:B------:R-:W-:Y:S03]  /*0b10*/  BSSY.RECONVERGENT B2, `(.L_x_131) ;  /* 0x000000c000027945 */ /* 0x000fe60003800200 */
[----:B------:R-:W-:Y:S01]  /*0b20*/  ISETP.NE.AND P2, PT, R2, RZ, PT ;  /* 0x000000ff0200720c */ /* 0x000fe20003f45270 */
[----:B0-----:R-:W-:-:S04]  /*0b30*/  FFMA R0, -R8, R17, 1 ;  /* 0x3f80000008007423 */ /* 0x001fc80000000111 */
[----:B------:R-:W-:Y:S01]  /*0b40*/  FFMA R0, R17, R0, R17 ;  /* 0x0000000011007223 */ /* 0x000fe20000000011 */
[----:B--2---:R-:W0:Y:S03]  /*0b50*/  FCHK P0, R27, R8 ;  /* 0x000000081b007302 */ /* 0x004e260000000000 */
[----:B------:R-:W-:-:S04]  /*0b60*/  FFMA R17, R27, R0, RZ ;  /* 0x000000001b117223 */ /* 0x000fc800000000ff */
[----:B------:R-:W-:-:S04]  /*0b70*/  FFMA R16, -R8, R17, R27 ;  /* 0x0000001108107223 */ /* 0x000fc8000000011b */
[----:B------:R-:W-:Y:S01]  /*0b80*/  FFMA R19, R0, R16, R17 ;  /* 0x0000001000137223 */ /* 0x000fe20000000011 */
[----:B0-----:R-:W-:Y:S06]  /*0b90*/  @!P0 BRA `(.L_x_132) ;  /* 0x00000000000c8947 */ /* 0x001fec0003800000 */
[----:B------:R-:W-:-:S07]  /*0ba0*/  MOV R20, 0xbc0 ;  /* 0x00000bc000147802 */ /* 0x000fce0000000f00 */
[----:B------:R-:W-:Y:S05]  /*0bb0*/  CALL.REL.NOINC `($__internal_9_$__cuda_sm3x_div_rn_noftz_f32_slowpath) ;  /* 0x0000001c008c7944 */ /* 0x000fea0003c00000 */
[----:B------:R-:W-:-:S07]  /*0bc0*/  MOV R19, R0 ;  /* 0x0000000000137202 */ /* 0x000fce0000000f00 */
.L_x_132:
[----:B------:R-:W-:Y:S05]  /*0bd0*/  BSYNC.RECONVERGENT B2 ;  /* 0x0000000000027941 */ /* 0x000fea0003800200 */
.L_x_131:
[----:B------:R-:W-:Y:S01]  /*0be0*/  IMAD.WIDE R16, R5, 0x4, R12 ;  /* 0x0000000405107825 */ /* 0x000fe200078e020c */
[----:B------:R0:W-:Y:S04]  /*0bf0*/  STG.E desc[UR6][R12.64], R19 ;  /* 0x000000130c007986 */ /* 0x0001e8000c101906 */
[----:B------:R-:W2:Y:S01]  /*0c00*/  LDG.E R27, desc[UR6][R16.64] ;  /* 0x00000006101b7981 */ /* 0x000ea2000c1e1900 */
[----:B------:R-:W1:Y:S01]  /*0c10*/  MUFU.RCP R21, R8 ;  /* 0x0000000800157308 */ /* 0x000e620000001000 */
[----:B------:R-:W-:Y:S01]  /*0c20*/  BSSY.RECONVERGENT B2, `(.L_x_133) ;  /* 0x000000b000027945 */ /* 0x000fe20003800200 */
[----:B-1----:R-:W-:-:S04]  /*0c30*/  FFMA R0, -R8, R21, 1 ;  /* 0x3f80000008007423 */ /* 0x002fc80000000115 */
[----:B------:R-:W-:Y:S02]  /*0c40*/  FFMA R0, R21, R0, R21 ;  /* 0x0000000015007223 */ /* 0x000fe40000000015 */
[----:B--2---:R-:W1:Y:S02]  /*0c50*/  FCHK P0, R27, R8 ;  /* 0x000000081b007302 */ /* 0x004e640000000000 */
[----:B------:R-:W-:-:S04]  /*0c60*/  FFMA R21, R0, R27, RZ ;  /* 0x0000001b00157223 */ /* 0x000fc800000000ff */
[----:B------:R-:W-:-:S04]  /*0c70*/  FFMA R20, -R8, R21, R27 ;  /* 0x0000001508147223 */ /* 0x000fc8000000011b */
[----:B------:R-:W-:Y:S01]  /*0c80*/  FFMA R21, R0, R20, R21 ;  /* 0x0000001400157223 */ /* 0x000fe20000000015 */
[----:B01----:R-:W-:Y:S06]  /*0c90*/  @!P0 BRA `(.L_x_134) ;  /* 0x00000000000c8947 */ /* 0x003fec0003800000 */
[----:B------:R-:W-:-:S07]  /*0ca0*/  MOV R20, 0xcc0 ;  /* 0x00000cc000147802 */ /* 0x000fce0000000f00 */
[----:B------:R-:W-:Y:S05]  /*0cb0*/  CALL.REL.NOINC `($__internal_9_$__cuda_sm3x_div_rn_noftz_f32_slowpath) ;  /* 0x0000001c004c7944 */ /* 0x000fea0003c00000 */
[----:B------:R-:W-:-:S07]  /*0cc0*/  MOV R21, R0 ;  /* 0x0000000000157202 */ /* 0x000fce0000000f00 */
.L_x_134:
[----:B------:R-:W-:Y:S05]  /*0cd0*/  BSYNC.RECONVERGENT B2 ;  /* 0x0000000000027941 */ /* 0x000fea0003800200 */
.L_x_133:
        /* <DEDUP_REMOVED lines=15> */
.L_x_136:
[----:B------:R-:W-:Y:S05]  /*0dd0*/  BSYNC.RECONVERGENT B2 ;  /* 0x0000000000027941 */ /* 0x000fea0003800200 */
.L_x_135:
        /* <DEDUP_REMOVED lines=15> */
.L_x_138:
[----:B------:R-:W-:Y:S05]  /*0ed0*/  BSYNC.RECONVERGENT B2 ;  /* 0x0000000000027941 */ /* 0x000fea0003800200 */
.L_x_137:
        /* <DEDUP_REMOVED lines=15> */
.L_x_140:
[----:B------:R-:W-:Y:S05]  /*0fd0*/  BSYNC.RECONVERGENT B2 ;  /* 0x0000000000027941 */ /* 0x000fea0003800200 */
.L_x_139:
        /* <DEDUP_REMOVED lines=15> */
.L_x_142:
[----:B------:R-:W-:Y:S05]  /*10d0*/  BSYNC.RECONVERGENT B2 ;  /* 0x0000000000027941 */ /* 0x000fea0003800200 */
.L_x_141:
        /* <DEDUP_REMOVED lines=15> */
.L_x_144:
[----:B------:R-:W-:Y:S05]  /*11d0*/  BSYNC.RECONVERGENT B2 ;  /* 0x0000000000027941 */ /* 0x000fea0003800200 */
.L_x_143:
        /* <DEDUP_REMOVED lines=15> */
.L_x_146:
[----:B------:R-:W-:Y:S05]  /*12d0*/  BSYNC.RECONVERGENT B2 ;  /* 0x0000000000027941 */ /* 0x000fea0003800200 */
.L_x_145:
        /* <DEDUP_REMOVED lines=15> */
.L_x_148:
[----:B------:R-:W-:Y:S05]  /*13d0*/  BSYNC.RECONVERGENT B2 ;  /* 0x0000000000027941 */ /* 0x000fea0003800200 */
.L_x_147:
        /* <DEDUP_REMOVED lines=15> */
.L_x_150:
[----:B------:R-:W-:Y:S05]  /*14d0*/  BSYNC.RECONVERGENT B2 ;  /* 0x0000000000027941 */ /* 0x000fea0003800200 */
.L_x_149:
        /* <DEDUP_REMOVED lines=15> */
.L_x_152:
[----:B------:R-:W-:Y:S05]  /*15d0*/  BSYNC.RECONVERGENT B2 ;  /* 0x0000000000027941 */ /* 0x000fea0003800200 */
.L_x_151:
        /* <DEDUP_REMOVED lines=15> */
.L_x_154:
[----:B------:R-:W-:Y:S05]  /*16d0*/  BSYNC.RECONVERGENT B2 ;  /* 0x0000000000027941 */ /* 0x000fea0003800200 */
.L_x_153:
        /* <DEDUP_REMOVED lines=15> */
.L_x_156:
[----:B------:R-:W-:Y:S05]  /*17d0*/  BSYNC.RECONVERGENT B2 ;  /* 0x0000000000027941 */ /* 0x000fea0003800200 */
.L_x_155:
        /* <DEDUP_REMOVED lines=15> */
.L_x_158:
[----:B------:R-:W-:Y:S05]  /*18d0*/  BSYNC.RECONVERGENT B2 ;  /* 0x0000000000027941 */ /* 0x000fea0003800200 */
.L_x_157:
        /* <DEDUP_REMOVED lines=15> */
.L_x_160:
[----:B------:R-:W-:Y:S05]  /*19d0*/  BSYNC.RECONVERGENT B2 ;  /* 0x0000000000027941 */ /* 0x000fea0003800200 */
.L_x_159:
        /* <DEDUP_REMOVED lines=14> */
.L_x_162:
[----:B------:R-:W-:Y:S05]  /*1ac0*/  BSYNC.RECONVERGENT B2 ;  /* 0x0000000000027941 */ /* 0x000fea0003800200 */
.L_x_161:
[----:B------:R1:W-:Y:S01]  /*1ad0*/  STG.E desc[UR6][R16.64], R0 ;  /* 0x0000000010007986 */ /* 0x0003e2000c101906 */
[----:B------:R-:W-:Y:S01]  /*1ae0*/  LEA R4, R3, R4, 0x4 ;  /* 0x0000000403047211 */ /* 0x000fe200078e20ff */
[----:B------:R-:W-:Y:S06]  /*1af0*/  @P2 BRA `(.L_x_163) ;  /* 0xffffffec00f42947 */ /* 0x000fec000383ffff */
.L_x_130:
[----:B------:R-:W-:-:S13]  /*1b00*/  ISETP.NE.AND P0, PT, R7, RZ, PT ;  /* 0x000000ff0700720c */ /* 0x000fda0003f05270 */
[----:B------:R-:W-:Y:S05]  /*1b10*/  @!P0 EXIT ;  /* 0x000000000000894d */ /* 0x000fea0003800000 */
[----:B------:R-:W0:Y:S01]  /*1b20*/  LDCU UR4, c[0x0][0x394] ;  /* 0x00007280ff0477ac */ /* 0x000e220008000800 */
[----:B------:R-:W-:Y:S01]  /*1b30*/  ISETP.GE.U32.AND P0, PT, R7, 0x8, PT ;  /* 0x000000080700780c */ /* 0x000fe20003f06070 */
[----:B0-----:R-:W-:-:S12]  /*1b40*/  ULOP3.LUT UR4, UR4, 0x7, URZ, 0xc0, !UPT ;  /* 0x0000000704047892 */ /* 0x001fd8000f8ec0ff */
[----:B------:R-:W-:Y:S05]  /*1b50*/  @!P0 BRA `(.L_x_164) ;  /* 0x0000000800088947 */ /* 0x000fea0003800000 */
[----:B------:R-:W0:Y:S01]  /*1b60*/  LDC.64 R12, c[0x0][0x380] ;  /* 0x0000e000ff0c7b82 */ /* 0x000e220000000a00 */
[----:B------:R-:W-:-:S04]  /*1b70*/  IMAD R3, R5, R6, R9 ;  /* 0x0000000605037224 */ /* 0x000fc800078e0209 */
[----:B0-----:R-:W-:-:S05]  /*1b80*/  IMAD.WIDE R12, R3, 0x4, R12 ;  /* 0x00000004030c7825 */ /* 0x001fca00078e020c */
[----:B------:R-:W2:Y:S01]  /*1b90*/  LDG.E R27, desc[UR6][R12.64] ;  /* 0x000000060c1b7981 */ /* 0x000ea2000c1e1900 */
[----:B------:R-:W1:Y:S01]  /*1ba0*/  MUFU.RCP R3, R8 ;  /* 0x0000000800037308 */ /* 0x000e620000001000 */
[----:B------:R-:W-:Y:S01]  /*1bb0*/  BSSY.RECONVERGENT B2, `(.L_x_165) ;  /* 0x000000b000027945 */ /* 0x000fe20003800200 */
[----:B-1----:R-:W-:-:S04]  /*1bc0*/  FFMA R0, -R8, R3, 1 ;  /* 0x3f80000008007423 */ /* 0x002fc80000000103 */
[----:B------:R-:W-:Y:S02]  /*1bd0*/  FFMA R0, R3, R0, R3 ;  /* 0x0000000003007223 */ /* 0x000fe40000000003 */
[----:B--2---:R-:W0:Y:S02]  /*1be0*/  FCHK P0, R27, R8 ;  /* 0x000000081b007302 */ /* 0x004e240000000000 */
[----:B------:R-:W-:-:S04]  /*1bf0*/  FFMA R3, R0, R27, RZ ;  /* 0x0000001b00037223 */ /* 0x000fc800000000ff */
[----:B------:R-:W-:-:S04]  /*1c00*/  FFMA R2, -R8, R3, R27 ;  /* 0x0000000308027223 */ /* 0x000fc8000000011b */
[----:B------:R-:W-:Y:S01]  /*1c10*/  FFMA R7, R0, R2, R3 ;  /* 0x0000000200077223 */ /* 0x000fe20000000003 */
[----:B0-----:R-:W-:Y:S06]  /*1c20*/  @!P0 BRA `(.L_x_166) ;  /* 0x00000000000c8947 */ /* 0x001fec0003800000 */
[----:B------:R-:W-:-:S07]  /*1c30*/  MOV R20, 0x1c50 ;  /* 0x00001c5000147802 */ /* 0x000fce0000000f00 */
[----:B------:R-:W-:Y:S05]  /*1c40*/  CALL.REL.NOINC `($__internal_9_$__cuda_sm3x_div_rn_noftz_f32_slowpath) ;  /* 0x0000000c00687944 */ /* 0x000fea0003c00000 */
[----:B------:R-:W-:-:S07]  /*1c50*/  MOV R7, R0 ;  /* 0x0000000000077202 */ /* 0x000fce0000000f00 */
.L_x_166:
[----:B------:R-:W-:Y:S05]  /*1c60*/  BSYNC.RECONVERGENT B2 ;  /* 0x0000000000027941 */ /* 0x000fea0003800200 */
.L_x_165:
        /* <DEDUP_REMOVED lines=15> */
.L_x_168:
[----:B------:R-:W-:Y:S05]  /*1d60*/  BSYNC.RECONVERGENT B2 ;  /* 0x0000000000027941 */ /* 0x000fea0003800200 */
.L_x_167:
        /* <DEDUP_REMOVED lines=15> */
.L_x_170:
[----:B------:R-:W-:Y:S05]  /*1e60*/  BSYNC.RECONVERGENT B2 ;  /* 0x0000000000027941 */ /* 0x000fea0003800200 */
.L_x_169:
        /* <DEDUP_REMOVED lines=15> */
.L_x_172:
[----:B------:R-:W-:Y:S05]  /*1f60*/  BSYNC.RECONVERGENT B2 ;  /* 0x0000000000027941 */ /* 0x000fea0003800200 */
.L_x_171:
        /* <DEDUP_REMOVED lines=15> */
.L_x_174:
[----:B------:R-:W-:Y:S05]  /*2060*/  BSYNC.RECONVERGENT B2 ;  /* 0x0000000000027941 */ /* 0x000fea0003800200 */
.L_x_173:
        /* <DEDUP_REMOVED lines=15> */
.L_x_176:
[----:B------:R-:W-:Y:S05]  /*2160*/  BSYNC.RECONVERGENT B2 ;  /* 0x0000000000027941 */ /* 0x000fea0003800200 */
.L_x_175:
        /* <DEDUP_REMOVED lines=15> */
.L_x_178:
[----:B------:R-:W-:Y:S05]  /*2260*/  BSYNC.RECONVERGENT B2 ;  /* 0x0000000000027941 */ /* 0x000fea0003800200 */
.L_x_177:
        /* <DEDUP_REMOVED lines=14> */
.L_x_180:
[----:B------:R-:W-:Y:S05]  /*2350*/  BSYNC.RECONVERGENT B2 ;  /* 0x0000000000027941 */ /* 0x000fea0003800200 */
.L_x_179:
[----:B------:R0:W-:Y:S01]  /*2360*/  STG.E desc[UR6][R2.64], R0 ;  /* 0x0000000002007986 */ /* 0x0001e2000c101906 */
[----:B------:R-:W-:-:S07]  /*2370*/  IADD3 R6, PT, PT, R6, 0x8, RZ ;  /* 0x0000000806067810 */ /* 0x000fce0007ffe0ff */
.L_x_164:
[----:B------:R-:W-:-:S13]  /*2380*/  ISETP.NE.AND P0, PT, RZ, UR4, PT ;  /* 0x00000004ff007c0c */ /* 0x000fda000bf05270 */
[----:B------:R-:W-:Y:S05]  /*2390*/  @!P0 EXIT ;  /* 0x000000000000894d */ /* 0x000fea0003800000 */
[----:B------:R-:W2:Y:S01]  /*23a0*/  LDCU UR5, c[0x0][0x394] ;  /* 0x00007280ff0577ac */ /* 0x000ea20008000800 */
[----:B------:R-:W-:Y:S02]  /*23b0*/  UISETP.GE.U32.AND UP0, UPT, UR4, 0x4, UPT ;  /* 0x000000040400788c */ /* 0x000fe4000bf06070 */
[----:B--2---:R-:W-:-:S07]  /*23c0*/  ULOP3.LUT UR5, UR5, 0x3, URZ, 0xc0, !UPT ;  /* 0x0000000305057892 */ /* 0x004fce000f8ec0ff */
[----:B------:R-:W-:Y:S05]  /*23d0*/  BRA.U !UP0, `(.L_x_181) ;  /* 0x0000000508087547 */ /* 0x000fea000b800000 */
[----:B0-----:R-:W0:Y:S01]  /*23e0*/  LDC.64 R2, c[0x0][0x380] ;  /* 0x0000e000ff027b82 */ /* 0x001e220000000a00 */
        /* <DEDUP_REMOVED lines=15> */
.L_x_183:
[----:B------:R-:W-:Y:S05]  /*24e0*/  BSYNC.RECONVERGENT B2 ;  /* 0x0000000000027941 */ /* 0x000fea0003800200 */
.L_x_182:
        /* <DEDUP_REMOVED lines=15> */
.L_x_185:
[----:B------:R-:W-:Y:S05]  /*25e0*/  BSYNC.RECONVERGENT B2 ;  /* 0x0000000000027941 */ /* 0x000fea0003800200 */
.L_x_184:
        /* <DEDUP_REMOVED lines=15> */
.L_x_187:
[----:B------:R-:W-:Y:S05]  /*26e0*/  BSYNC.RECONVERGENT B2 ;  /* 0x0000000000027941 */ /* 0x000fea0003800200 */
.L_x_186:
        /* <DEDUP_REMOVED lines=14> */
.L_x_189:
[----:B------:R-:W-:Y:S05]  /*27d0*/  BSYNC.RECONVERGENT B2 ;  /* 0x0000000000027941 */ /* 0x000fea0003800200 */
.L_x_188:
[----:B------:R2:W-:Y:S01]  /*27e0*/  STG.E desc[UR6][R4.64], R0 ;  /* 0x0000000004007986 */ /* 0x0005e2000c101906 */
[----:B------:R-:W-:-:S07]  /*27f0*/  IADD3 R6, PT, PT, R6, 0x4, RZ ;  /* 0x0000000406067810 */ /* 0x000fce0007ffe0ff */
.L_x_181:
[----:B------:R-:W-:-:S13]  /*2800*/  ISETP.NE.AND P0, PT, RZ, UR5, PT ;  /* 0x00000005ff007c0c */ /* 0x000fda000bf05270 */
[----:B------:R-:W-:Y:S05]  /*2810*/  @!P0 EXIT ;  /* 0x000000000000894d */ /* 0x000fea0003800000 */
[----:B------:R-:W3:Y:S01]  /*2820*/  LDCU.64 UR8, c[0x0][0x388] ;  /* 0x00007100ff0877ac */ /* 0x000ee20008000a00 */
[----:B0-----:R-:W0:Y:S01]  /*2830*/  LDC R2, c[0x0][0x388] ;  /* 0x0000e200ff027b82 */ /* 0x001e220000000800 */
[----:B------:R-:W4:Y:S01]  /*2840*/  LDCU UR10, c[0x0][0x390] ;  /* 0x00007200ff0a77ac */ /* 0x000f220008000800 */
[----:B------:R-:W-:-:S06]  /*2850*/  UIADD3 UR4, UPT, UPT, -UR5, URZ, URZ ;  /* 0x000000ff05047290 */ /* 0x000fcc000fffe1ff */
[----:B--2---:R-:W2:Y:S01]  /*2860*/  LDC.64 R4, c[0x0][0x380] ;  /* 0x0000e000ff047b82 */ /* 0x004ea20000000a00 */
[----:B---3--:R-:W-:-:S04]  /*2870*/  IMAD R11, R6, UR8, R11 ;  /* 0x00000008060b7c24 */ /* 0x008fc8000f8e020b */
[----:B------:R-:W-:Y:S01]  /*2880*/  IMAD R11, R11, UR9, R18 ;  /* 0x000000090b0b7c24 */ /* 0x000fe2000f8e0212 */
[----:B----4-:R-:W-:-:S03]  /*2890*/  UIMAD UR8, UR9, UR10, URZ ;  /* 0x0000000a090872a4 */ /* 0x010fc6000f8e02ff */
[----:B------:R-:W-:-:S09]  /*28a0*/  IMAD R3, R11, UR10, R10 ;  /* 0x0000000a0b037c24 */ /* 0x000fd2000f8e020a */
.L_x_192:
[----:B--23--:R-:W-:-:S05]  /*28b0*/  IMAD.WIDE R6, R3, 0x4, R4 ;  /* 0x0000000403067825 */ /* 0x00cfca00078e0204 */
[----:B------:R-:W2:Y:S01]  /*28c0*/  LDG.E R27, desc[UR6][R6.64] ;  /* 0x00000006061b7981 */ /* 0x000ea2000c1e1900 */
[----:B------:R-:W1:Y:S01]  /*28d0*/  MUFU.RCP R9, R8 ;  /* 0x0000000800097308 */ /* 0x000e620000001000 */
[----:B------:R-:W-:Y:S01]  /*28e0*/  UIADD3 UR4, UPT, UPT, UR4, 0x1, URZ ;  /* 0x0000000104047890 */ /* 0x000fe2000fffe0ff */
[----:B------:R-:W-:Y:S03]  /*28f0*/  BSSY.RECONVERGENT B2, `(.L_x_190) ;  /* 0x000000b000027945 */ /* 0x000fe60003800200 */
[----:B------:R-:W-:Y:S01]  /*2900*/  UISETP.NE.AND UP0, UPT, UR4, URZ, UPT ;  /* 0x000000ff0400728c */ /* 0x000fe2000bf05270 */
[----:B-1----:R-:W-:-:S04]  /*2910*/  FFMA R0, -R8, R9, 1 ;  /* 0x3f80000008007423 */ /* 0x002fc80000000109 */
[----:B------:R-:W-:Y:S01]  /*2920*/  FFMA R0, R9, R0, R9 ;  /* 0x0000000009007223 */ /* 0x000fe20000000009 */
[----:B--2---:R-:W1:Y:S03]  /*2930*/  FCHK P0, R27, R8 ;  /* 0x000000081b007302 */ /* 0x004e660000000000 */
[----:B------:R-:W-:-:S04]  /*2940*/  FFMA R9, R0, R27, RZ ;  /* 0x0000001b00097223 */ /* 0x000fc800000000ff */
[----:B------:R-:W-:-:S04]  /*2950*/  FFMA R10, -R8, R9, R27 ;  /* 0x00000009080a7223 */ /* 0x000fc8000000011b */
[----:B------:R-:W-:Y:S01]  /*2960*/  FFMA R0, R0, R10, R9 ;  /* 0x0000000a00007223 */ /* 0x000fe20000000009 */
[----:B-1----:R-:W-:Y:S06]  /*2970*/  @!P0 BRA `(.L_x_191) ;  /* 0x0000000000088947 */ /* 0x002fec0003800000 */
[----:B------:R-:W-:-:S07]  /*2980*/  MOV R20, 0x29a0 ;  /* 0x000029a000147802 */ /* 0x000fce0000000f00 */
[----:B0-----:R-:W-:Y:S05]  /*2990*/  CALL.REL.NOINC `($__internal_9_$__cuda_sm3x_div_rn_noftz_f32_slowpath) ;  /* 0x0000000000147944 */ /* 0x001fea0003c00000 */
.L_x_191:
[----:B------:R-:W-:Y:S05]  /*29a0*/  BSYNC.RECONVERGENT B2 ;  /* 0x0000000000027941 */ /* 0x000fea0003800200 */
.L_x_190:
[----:B------:R3:W-:Y:S01]  /*29b0*/  STG.E desc[UR6][R6.64], R0 ;  /* 0x0000000006007986 */ /* 0x0007e2000c101906 */
[----:B0-----:R-:W-:Y:S01]  /*29c0*/  IMAD R3, R2, UR8, R3 ;  /* 0x0000000802037c24 */ /* 0x001fe2000f8e0203 */
[----:B------:R-:W-:Y:S06]  /*29d0*/  BRA.U UP0, `(.L_x_192) ;  /* 0xfffffffd00b47547 */ /* 0x000fec000b83ffff */
[----:B------:R-:W-:Y:S05]  /*29e0*/  EXIT ;  /* 0x000000000000794d */ /* 0x000fea0003800000 */
        .weak           $__internal_9_$__cuda_sm3x_div_rn_noftz_f32_slowpath
        .type           $__internal_9_$__cuda_sm3x_div_rn_noftz_f32_slowpath,@function
        .size           $__internal_9_$__cuda_sm3x_div_rn_noftz_f32_slowpath,(.L_x_220 - $__internal_9_$__cuda_sm3x_div_rn_noftz_f32_slowpath)
$__internal_9_$__cuda_sm3x_div_rn_noftz_f32_slowpath:
[----:B------:R-:W-:Y:S01]  /*29f0*/  SHF.R.U32.HI R19, RZ, 0x17, R8 ;  /* 0x00000017ff137819 */ /* 0x000fe20000011608 */
[----:B------:R-:W-:Y:S01]  /*2a00*/  BSSY.RECONVERGENT B0, `(.L_x_193) ;  /* 0x0000063000007945 */ /* 0x000fe20003800200 */
[----:B------:R-:W-:Y:S02]  /*2a10*/  SHF.R.U32.HI R22, RZ, 0x17, R27 ;  /* 0x00000017ff167819 */ /* 0x000fe4000001161b */
[----:B------:R-:W-:Y:S02]  /*2a20*/  LOP3.LUT R19, R19, 0xff, RZ, 0xc0, !PT ;  /* 0x000000ff13137812 */ /* 0x000fe400078ec0ff */
[----:B------:R-:W-:Y:S02]  /*2a30*/  LOP3.LUT R22, R22, 0xff, RZ, 0xc0, !PT ;  /* 0x000000ff16167812 */ /* 0x000fe400078ec0ff */
[----:B------:R-:W-:Y:S02]  /*2a40*/  IADD3 R0, PT, PT, R19, -0x1, RZ ;  /* 0xffffffff13007810 */ /* 0x000fe40007ffe0ff */
[----:B------:R-:W-:-:S02]  /*2a50*/  IADD3 R23, PT, PT, R22, -0x1, RZ ;  /* 0xffffffff16177810 */ /* 0x000fc40007ffe0ff */
[----:B------:R-:W-:Y:S02]  /*2a60*/  ISETP.GT.U32.AND P0, PT, R0, 0xfd, PT ;  /* 0x000000fd0000780c */ /* 0x000fe40003f04070 */
[----:B------:R-:W-:Y:S02]  /*2a70*/  MOV R24, R8 ;  /* 0x0000000800187202 */ /* 0x000fe40000000f00 */
        /* <DEDUP_REMOVED lines=21> */
[----:B------:R-:W-:Y:S01]  /*2bd0*/  @P0 MOV R21, RZ ;  /* 0x000000ff00150202 */ /* 0x000fe20000000f00 */
[----:B------:R-:W-:Y:S01]  /*2be0*/  @!P0 FFMA R27, R27, 1.84467440737095516160e+19, RZ ;  /* 0x5f8000001b1b8823 */ /* 0x000fe200000000ff */
[----:B------:R-:W-:Y:S01]  /*2bf0*/  @!P0 MOV R21, 0xffffffc0 ;  /* 0xffffffc000158802 */ /* 0x000fe20000000f00 */
[----:B------:R-:W-:-:S03]  /*2c00*/  @!P1 FFMA R24, R8, 1.84467440737095516160e+19, RZ ;  /* 0x5f80000008189823 */ /* 0x000fc600000000ff */
[----:B------:R-:W-:-:S07]  /*2c10*/  @!P1 IADD3 R21, PT, PT, R21, 0x40, RZ ;  /* 0x0000004015159810 */ /* 0x000fce0007ffe0ff */
.L_x_194:
[----:B------:R-:W-:Y:S01]  /*2c20*/  LEA R23, R19, 0xc0800000, 0x17 ;  /* 0xc080000013177811 */ /* 0x000fe200078eb8ff */
[----:B------:R-:W-:Y:S01]  /*2c30*/  BSSY.RECONVERGENT B1, `(.L_x_199) ;  /* 0x0000036000017945 */ /* 0x000fe20003800200 */
[----:B------:R-:W-:Y:S02]  /*2c40*/  IADD3 R22, PT, PT, R22, -0x7f, RZ ;  /* 0xffffff8116167810 */ /* 0x000fe40007ffe0ff */
[----:B------:R-:W-:-:S03]  /*2c50*/  IADD3 R28, PT, PT, -R23, R24, RZ ;  /* 0x00000018171c7210 */ /* 0x000fc60007ffe1ff */
[----:B------:R-:W-:Y:S01]  /*2c60*/  IMAD R0, R22, -0x800000, R27 ;  /* 0xff80000016007824 */ /* 0x000fe200078e021b */
[----:B------:R-:W0:Y:S01]  /*2c70*/  MUFU.RCP R24, R28 ;  /* 0x0000001c00187308 */ /* 0x000e220000001000 */
[----:B------:R-:W-:Y:S01]  /*2c80*/  FADD.FTZ R25, -R28, -RZ ;  /* 0x800000ff1c197221 */ /* 0x000fe20000010100 */
[----:B------:R-:W-:-:S04]  /*2c90*/  IADD3 R22, PT, PT, R22, 0x7f, -R19 ;  /* 0x0000007f16167810 */ /* 0x000fc80007ffe813 */
[----:B------:R-:W-:Y:S01]  /*2ca0*/  IADD3 R21, PT, PT, R22, R21, RZ ;  /* 0x0000001516157210 */ /* 0x000fe20007ffe0ff */
        /* <DEDUP_REMOVED lines=38> */
[----:B------:R-:W-:-:S04]  /*2f10*/  LOP3.LUT R24, R19, R24, RZ, 0xc0, !PT ;  /* 0x0000001813187212 */ /* 0x000fc800078ec0ff */
[----:B------:R-:W-:-:S04]  /*2f20*/  IADD3 R21, PT, PT, R21, R24, RZ ;  /* 0x0000001815157210 */ /* 0x000fc80007ffe0ff */
[----:B------:R-:W-:Y:S01]  /*2f30*/  LOP3.LUT R0, R21, R0, RZ, 0xfc, !PT ;  /* 0x0000000015007212 */ /* 0x000fe200078efcff */
[----:B------:R-:W-:Y:S06]  /*2f40*/  BRA `(.L_x_202) ;  /* 0x0000000000107947 */ /* 0x000fec0003800000 */
.L_x_201:
[----:B------:R-:W-:-:S04]  /*2f50*/  LOP3.LUT R0, R0, 0x80000000, RZ, 0xc0, !PT ;  /* 0x8000000000007812 */ /* 0x000fc800078ec0ff */
[----:B------:R-:W-:Y:S01]  /*2f60*/  LOP3.LUT R0, R0, 0x7f800000, RZ, 0xfc, !PT ;  /* 0x7f80000000007812 */ /* 0x000fe200078efcff */
[----:B------:R-:W-:Y:S06]  /*2f70*/  BRA `(.L_x_202) ;  /* 0x0000000000047947 */ /* 0x000fec0003800000 */
.L_x_200:
[----:B------:R-:W-:-:S07]  /*2f80*/  LEA R0, R21, R0, 0x17 ;  /* 0x0000000015007211 */ /* 0x000fce00078eb8ff */
.L_x_202:
[----:B------:R-:W-:Y:S05]  /*2f90*/  BSYNC.RECONVERGENT B1 ;  /* 0x0000000000017941 */ /* 0x000fea0003800200 */
.L_x_199:
[----:B------:R-:W-:Y:S05]  /*2fa0*/  BRA `(.L_x_203) ;  /* 0x0000000000207947 */ /* 0x000fea0003800000 */
.L_x_198:
[----:B------:R-:W-:-:S04]  /*2fb0*/  LOP3.LUT R24, R24, 0x80000000, R27, 0x48, !PT ;  /* 0x8000000018187812 */ /* 0x000fc800078e481b */
[----:B------:R-:W-:Y:S01]  /*2fc0*/  LOP3.LUT R0, R24, 0x7f800000, RZ, 0xfc, !PT ;  /* 0x7f80000018007812 */ /* 0x000fe200078efcff */
[----:B------:R-:W-:Y:S06]  /*2fd0*/  BRA `(.L_x_203) ;  /* 0x0000000000147947 */ /* 0x000fec0003800000 */
.L_x_197:
[----:B------:R-:W-:Y:S01]  /*2fe0*/  LOP3.LUT R0, R24, 0x80000000, R27, 0x48, !PT ;  /* 0x8000000018007812 */ /* 0x000fe200078e481b */
[----:B------:R-:W-:Y:S06]  /*2ff0*/  BRA `(.L_x_203) ;  /* 0x00000000000c7947 */ /* 0x000fec0003800000 */
.L_x_196:
[----:B------:R-:W0:Y:S01]  /*3000*/  MUFU.RSQ R0, -QNAN ;  /* 0xffc0000000007908 */ /* 0x000e220000001400 */
[----:B------:R-:W-:Y:S05]  /*3010*/  BRA `(.L_x_203) ;  /* 0x0000000000047947 */ /* 0x000fea0003800000 */
.L_x_195:
[----:B------:R-:W-:-:S07]  /*3020*/  FADD.FTZ R0, R27, R8 ;  /* 0x000000081b007221 */ /* 0x000fce0000010000 */
.L_x_203:
[----:B------:R-:W-:Y:S05]  /*3030*/  BSYNC.RECONVERGENT B0 ;  /* 0x0000000000007941 */ /* 0x000fea0003800200 */
.L_x_193:
[----:B------:R-:W-:-:S04]  /*3040*/  HFMA2 R21, -RZ, RZ, 0, 0 ;  /* 0x00000000ff157431 */ /* 0x000fc800000001ff */
[----:B0-----:R-:W-:Y:S05]  /*3050*/  RET.REL.NODEC R20 `(_Z33normalize_volume_fractions_kernelPfiiii) ;  /* 0xffffffcc14e87950 */ /* 0x001fea0003c3ffff */
.L_x_204:
        /* <DEDUP_REMOVED lines=10> */
.L_x_220:


//--------------------- .text._Z25apply_vof_boundary_kernelPfiiii --------------------------
	.section	.text._Z25apply_vof_boundary_kernelPfiiii,"ax",@progbits
	.align	128
        .global         _Z25apply_vof_boundary_kernelPfiiii
        .type           _Z25apply_vof_boundary_kernelPfiiii,@function
        .size           _Z25apply_vof_boundary_kernelPfiiii,(.L_x_231 - _Z25apply_vof_boundary_kernelPfiiii)
        .other          _Z25apply_vof_boundary_kernelPfiiii,@"STO_CUDA_ENTRY STV_DEFAULT"
_Z25apply_vof_boundary_kernelPfiiii:
.text._Z25apply_vof_boundary_kernelPfiiii:
[----:B------:R-:W-:Y:S01]  /*0000*/  LDC R1, c[0x0][0x37c] ;  /* 0x0000df00ff017b82 */ /* 0x000fe20000000800 */
[----:B------:R-:W0:Y:S07]  /*0010*/  S2R R2, SR_TID.X ;  /* 0x0000000000027919 */ /* 0x000e2e0000002100 */
[----:B------:R-:W0:Y:S01]  /*0020*/  S2UR UR4, SR_CTAID.X ;  /* 0x00000000000479c3 */ /* 0x000e220000002500 */
[----:B------:R-:W1:Y:S01]  /*0030*/  LDCU UR8, c[0x0][0x38c] ;  /* 0x00007180ff0877ac */ /* 0x000e620008000800 */
[----:B------:R-:W-:Y:S01]  /*0040*/  BSSY.RECONVERGENT B0, `(.L_x_205) ;  /* 0x000001e000007945 */ /* 0x000fe20003800200 */
[----:B------:R-:W1:Y:S05]  /*0050*/  LDCU UR10, c[0x0][0x388] ;  /* 0x00007100ff0a77ac */ /* 0x000e6a0008000800 */
[----:B------:R-:W0:Y:S01]  /*0060*/  LDC R3, c[0x0][0x360] ;  /* 0x0000d800ff037b82 */ /* 0x000e220000000800 */
[----:B------:R-:W2:Y:S07]  /*0070*/  LDCU.64 UR6, c[0x0][0x358] ;  /* 0x00006b00ff0677ac */ /* 0x000eae0008000a00 */
[----:B------:R-:W3:Y:S01]  /*0080*/  LDC R0, c[0x0][0x390] ;  /* 0x0000e400ff007b82 */ /* 0x000ee20000000800 */
[----:B-1----:R-:W-:Y:S01]  /*0090*/  UIMAD UR5, UR8, UR10, URZ ;  /* 0x0000000a080572a4 */ /* 0x002fe2000f8e02ff */
[----:B0-----:R-:W-:-:S05]  /*00a0*/  IMAD R3, R3, UR4, R2 ;  /* 0x0000000403037c24 */ /* 0x001fca000f8e0202 */
[----:B------:R-:W-:Y:S01]  /*00b0*/  ISETP.GE.AND P0, PT, R3, UR5, PT ;  /* 0x0000000503007c0c */ /* 0x000fe2000bf06270 */
[C---:B---3--:R-:W-:Y:S02]  /*00c0*/  IMAD R2, R0.reuse, UR8, RZ ;  /* 0x0000000800027c24 */ /* 0x048fe4000f8e02ff */
[----:B------:R-:W-:-:S03]  /*00d0*/  IMAD R4, R0, UR10, RZ ;  /* 0x0000000a00047c24 */ /* 0x000fc6000f8e02ff */
[C---:B------:R-:W-:Y:S02]  /*00e0*/  ISETP.GE.AND P1, PT, R3.reuse, R2, PT ;  /* 0x000000020300720c */ /* 0x040fe40003f26270 */
[----:B------:R-:W-:-:S11]  /*00f0*/  ISETP.GE.AND P2, PT, R3, R4, PT ;  /* 0x000000040300720c */ /* 0x000fd60003f46270 */
[----:B--2---:R-:W-:Y:S05]  /*0100*/  @P1 BRA `(.L_x_206) ;  /* 0x0000000000441947 */ /* 0x004fea0003800000 */
[----:B------:R-:W0:Y:S01]  /*0110*/  LDCU UR4, c[0x0][0x388] ;  /* 0x00007100ff0477ac */ /* 0x000e220008000800 */
[----:B------:R-:W1:Y:S01]  /*0120*/  LDC.64 R6, c[0x0][0x380] ;  /* 0x0000e000ff067b82 */ /* 0x000e620000000a00 */
[----:B------:R-:W2:Y:S01]  /*0130*/  LDCU UR9, c[0x0][0x394] ;  /* 0x00007280ff0977ac */ /* 0x000ea20008000800 */
[----:B0-----:R-:W-:-:S04]  /*0140*/  IMAD R8, R2, UR4, RZ ;  /* 0x0000000402087c24 */ /* 0x001fc8000f8e02ff */
[----:B--2---:R-:W-:-:S05]  /*0150*/  IMAD R4, R8, UR9, R2 ;  /* 0x0000000908047c24 */ /* 0x004fca000f8e0202 */
[----:B------:R-:W-:-:S05]  /*0160*/  IADD3 R5, PT, PT, R3, R4, RZ ;  /* 0x0000000403057210 */ /* 0x000fca0007ffe0ff */
[----:B-1----:R-:W-:-:S06]  /*0170*/  IMAD.WIDE R4, R5, 0x4, R6 ;  /* 0x0000000405047825 */ /* 0x002fcc00078e0206 */
[----:B------:R-:W2:Y:S01]  /*0180*/  LDG.E R5, desc[UR6][R4.64] ;  /* 0x0000000604057981 */ /* 0x000ea2000c1e1900 */
[----:B------:R-:W-:Y:S01]  /*0190*/  UIADD3 UR4, UPT, UPT, UR4, -0x2, URZ ;  /* 0xfffffffe04047890 */ /* 0x000fe2000fffe0ff */
[----:B------:R-:W-:-:S04]  /*01a0*/  IMAD R9, R8, UR9, R3 ;  /* 0x0000000908097c24 */ /* 0x000fc8000f8e0203 */
[----:B------:R-:W-:-:S04]  /*01b0*/  IMAD.WIDE R6, R9, 0x4, R6 ;  /* 0x0000000409067825 */ /* 0x000fc800078e0206 */
[----:B------:R-:W-:-:S04]  /*01c0*/  IMAD R9, R2, UR4, RZ ;  /* 0x0000000402097c24 */ /* 0x000fc8000f8e02ff */
[----:B------:R-:W-:Y:S01]  /*01d0*/  IMAD.WIDE R8, R9, 0x4, R6 ;  /* 0x0000000409087825 */ /* 0x000fe200078e0206 */
[----:B--2---:R0:W-:Y:S04]  /*01e0*/  STG.E desc[UR6][R6.64], R5 ;  /* 0x0000000506007986 */ /* 0x0041e8000c101906 */
[----:B------:R-:W2:Y:S01]  /*01f0*/  LDG.E R13, desc[UR6][R8.64] ;  /* 0x00000006080d7981 */ /* 0x000ea2000c1e1900 */
[----:B------:R-:W-:-:S05]  /*0200*/  IMAD.WIDE R10, R2, 0x4, R8 ;  /* 0x00000004020a7825 */ /* 0x000fca00078e0208 */
[----:B--2---:R0:W-:Y:S02]  /*0210*/  STG.E desc[UR6][R10.64], R13 ;  /* 0x0000000d0a007986 */ /* 0x0041e4000c101906 */
.L_x_206:
[----:B------:R-:W-:Y:S05]  /*0220*/  BSYNC.RECONVERGENT B0 ;  /* 0x0000000000007941 */ /* 0x000fea0003800200 */
.L_x_205:
        /* <DEDUP_REMOVED lines=16> */
[C---:B------:R-:W-:Y:S02]  /*0330*/  IMAD R6, R7.reuse, R6, R8 ;  /* 0x0000000607067224 */ /* 0x040fe400078e0208 */
[----:B------:R-:W0:Y:S03]  /*0340*/  LDC R8, c[0x0][0x394] ;  /* 0x0000e500ff087b82 */ /* 0x000e260000000800 */
[----:B------:R-:W-:-:S13]  /*0350*/  ISETP.GT.U32.AND P3, PT, R7, R6, PT ;  /* 0x000000060700720c */ /* 0x000fda0003f64070 */
[-C--:B------:R-:W-:Y:S02]  /*0360*/  @!P3 IADD3 R6, PT, PT, R6, -R7.reuse, RZ ;  /* 0x800000070606b210 */ /* 0x080fe40007ffe0ff */
[----:B------:R-:W-:Y:S02]  /*0370*/  @!P3 IADD3 R5, PT, PT, R5, 0x1, RZ ;  /* 0x000000010505b810 */ /* 0x000fe40007ffe0ff */
[----:B------:R-:W-:Y:S02]  /*0380*/  ISETP.GE.U32.AND P1, PT, R6, R7, PT ;  /* 0x000000070600720c */ /* 0x000fe40003f26070 */
[----:B------:R-:W-:Y:S01]  /*0390*/  ISETP.NE.AND P3, PT, R0, RZ, PT ;  /* 0x000000ff0000720c */ /* 0x000fe20003f65270 */
[----:B------:R-:W1:Y:S10]  /*03a0*/  LDC.64 R6, c[0x0][0x380] ;  /* 0x0000e000ff067b82 */ /* 0x000e740000000a00 */
[----:B------:R-:W-:-:S04]  /*03b0*/  @P1 IADD3 R5, PT, PT, R5, 0x1, RZ ;  /* 0x0000000105051810 */ /* 0x000fc80007ffe0ff */
[----:B------:R-:W-:Y:S02]  /*03c0*/  @!P2 IADD3 R5, PT, PT, -R5, RZ, RZ ;  /* 0x000000ff0505a210 */ /* 0x000fe40007ffe1ff */
[----:B------:R-:W-:-:S04]  /*03d0*/  @!P3 LOP3.LUT R5, RZ, R0, RZ, 0x33, !PT ;  /* 0x00000000ff05b212 */ /* 0x000fc800078e33ff */
[----:B------:R-:W-:Y:S01]  /*03e0*/  IADD3 R9, PT, PT, -R5, RZ, RZ ;  /* 0x000000ff05097210 */ /* 0x000fe20007ffe1ff */
[----:B0-----:R-:W-:-:S04]  /*03f0*/  IMAD R11, R8, UR10, R5 ;  /* 0x0000000a080b7c24 */ /* 0x001fc8000f8e0205 */
[----:B------:R-:W-:-:S05]  /*0400*/  IMAD R9, R0, R9, R3 ;  /* 0x0000000900097224 */ /* 0x000fca00078e0203 */
[----:B------:R-:W-:-:S05]  /*0410*/  IADD3 R4, PT, PT, R9, R0, RZ ;  /* 0x0000000009047210 */ /* 0x000fca0007ffe0ff */
[----:B------:R-:W-:-:S04]  /*0420*/  IMAD R5, R2, R11, R4 ;  /* 0x0000000b02057224 */ /* 0x000fc800078e0204 */
[----:B-1----:R-:W-:-:S06]  /*0430*/  IMAD.WIDE R4, R5, 0x4, R6 ;  /* 0x0000000405047825 */ /* 0x002fcc00078e0206 */
        /* <DEDUP_REMOVED lines=10> */
.L_x_208:
[----:B------:R-:W-:Y:S05]  /*04e0*/  BSYNC.RECONVERGENT B0 ;  /* 0x0000000000007941 */ /* 0x000fea0003800200 */
.L_x_207:
[----:B------:R-:W-:Y:S05]  /*04f0*/  @P0 EXIT ;  /* 0x000000000000094d */ /* 0x000fea0003800000 */
[----:B------:R-:W2:Y:S08]  /*0500*/  LDC R2, c[0x0][0x394] ;  /* 0x0000e500ff027b82 */ /* 0x000eb00000000800 */
[----:B01----:R-:W0:Y:S01]  /*0510*/  LDC.64 R4, c[0x0][0x380] ;  /* 0x0000e000ff047b82 */ /* 0x003e220000000a00 */
[----:B--2---:R-:W-:-:S04]  /*0520*/  IMAD R3, R2, UR5, R3 ;  /* 0x0000000502037c24 */ /* 0x004fc8000f8e0203 */
        /* <DEDUP_REMOVED lines=8> */
.L_x_209:
        /* <DEDUP_REMOVED lines=13> */
.L_x_231:


//--------------------- .text._Z17advect_vof_kernelPfPKfS1_iiiiif --------------------------
	.section	.text._Z17advect_vof_kernelPfPKfS1_iiiiif,"ax",@progbits
	.align	128
        .global         _Z17advect_vof_kernelPfPKfS1_iiiiif
        .type           _Z17advect_vof_kernelPfPKfS1_iiiiif,@function
        .size           _Z17advect_vof_kernelPfPKfS1_iiiiif,(.L_x_232 - _Z17advect_vof_kernelPfPKfS1_iiiiif)
        .other          _Z17advect_vof_kernelPfPKfS1_iiiiif,@"STO_CUDA_ENTRY STV_DEFAULT"
_Z17advect_vof_kernelPfPKfS1_iiiiif:
.text._Z17advect_vof_kernelPfPKfS1_iiiiif:
        /* <DEDUP_REMOVED lines=29> */
[----:B------:R-:W-:Y:S02]  /*01d0*/  I2FP.F32.S32 R0, R0 ;  /* 0x0000000000007245 */ /* 0x000fe40000201400 */
[----:B------:R-:W-:-:S02]  /*01e0*/  I2FP.F32.S32 R10, R4 ;  /* 0x00000004000a7245 */ /* 0x000fc40000201400 */
[----:B------:R-:W-:Y:S02]  /*01f0*/  I2FP.F32.U32 R6, R6 ;  /* 0x0000000600067245 */ /* 0x000fe40000201000 */
[----:B------:R-:W-:Y:S02]  /*0200*/  I2FP.F32.U32 R8, R8 ;  /* 0x0000000800087245 */ /* 0x000fe40000201000 */
[----:B0-----:R-:W-:-:S05]  /*0210*/  I2FP.F32.U32 R2, R7 ;  /* 0x0000000700027245 */ /* 0x001fca0000201000 */
[----:B------:R-:W-:Y:S01]  /*0220*/  FADD R3, R2, -1.0010000467300415039 ;  /* 0xbf8020c502037421 */ /* 0x000fe20000000000 */
[----:B--2---:R-:W-:Y:S01]  /*0230*/  FFMA R0, -R9, UR6, R0 ;  /* 0x0000000609007c23 */ /* 0x004fe20008000100 */
[----:B------:R-:W-:Y:S01]  /*0240*/  FADD R9, R10, -1.0010000467300415039 ;  /* 0xbf8020c50a097421 */ /* 0x000fe20000000000 */
[----:B------:R-:W-:Y:S01]  /*0250*/  I2FP.F32.U32 R10, R5 ;  /* 0x00000005000a7245 */ /* 0x000fe20000201000 */
[----:B---3--:R-:W-:Y:S01]  /*0260*/  FFMA R6, -R11, UR6, R6 ;  /* 0x000000060b067c23 */ /* 0x008fe20008000106 */
[----:B------:R-:W-:Y:S02]  /*0270*/  IADD3 R11, PT, PT, R5, -0x1, RZ ;  /* 0xffffffff050b7810 */ /* 0x000fe40007ffe0ff */
[----:B------:R-:W-:Y:S01]  /*0280*/  FMNMX R0, R0, R9, PT ;  /* 0x0000000900007209 */ /* 0x000fe20003800000 */
[----:B------:R-:W-:Y:S01]  /*0290*/  FADD R9, R10, -1.0010000467300415039 ;  /* 0xbf8020c50a097421 */ /* 0x000fe20000000000 */
[----:B----4-:R-:W-:Y:S01]  /*02a0*/  FFMA R8, -R13, UR6, R8 ;  /* 0x000000060d087c23 */ /* 0x010fe20008000108 */
[----:B------:R-:W0:Y:S01]  /*02b0*/  LDCU UR6, c[0x0][0x3a4] ;  /* 0x00007480ff0677ac */ /* 0x000e220008000800 */
[----:B------:R-:W-:-:S02]  /*02c0*/  FMNMX R16, RZ, R0, !PT ;  /* 0x00000000ff107209 */ /* 0x000fc40007800000 */
[----:B------:R-:W-:Y:S01]  /*02d0*/  FMNMX R0, R6, R9, PT ;  /* 0x0000000906007209 */ /* 0x000fe20003800000 */
[C---:B------:R-:W-:Y:S01]  /*02e0*/  IMAD R6, R5.reuse, R4, RZ ;  /* 0x0000000405067224 */ /* 0x040fe200078e02ff */
[----:B------:R-:W-:Y:S01]  /*02f0*/  FMNMX R3, R8, R3, PT ;  /* 0x0000000308037209 */ /* 0x000fe20003800000 */
[----:B------:R-:W1:Y:S01]  /*0300*/  F2I.FLOOR.NTZ R14, R16 ;  /* 0x00000010000e7305 */ /* 0x000e620000207100 */
[----:B------:R-:W-:Y:S01]  /*0310*/  FMNMX R0, RZ, R0, !PT ;  /* 0x00000000ff007209 */ /* 0x000fe20007800000 */
[----:B------:R-:W-:Y:S01]  /*0320*/  IMAD R6, R6, R7, RZ ;  /* 0x0000000706067224 */ /* 0x000fe200078e02ff */
[----:B------:R-:W-:Y:S01]  /*0330*/  FMNMX R13, RZ, R3, !PT ;  /* 0x00000003ff0d7209 */ /* 0x000fe20007800000 */
[----:B------:R-:W-:Y:S01]  /*0340*/  IMAD R5, R5, R7, RZ ;  /* 0x0000000705057224 */ /* 0x000fe200078e02ff */
[----:B------:R-:W2:Y:S01]  /*0350*/  LDC.64 R2, c[0x0][0x388] ;  /* 0x0000e200ff027b82 */ /* 0x000ea20000000a00 */
[----:B------:R-:W-:Y:S02]  /*0360*/  IADD3 R9, PT, PT, R4, -0x1, RZ ;  /* 0xffffffff04097810 */ /* 0x000fe40007ffe0ff */
[----:B------:R-:W3:Y:S01]  /*0370*/  F2I.FLOOR.NTZ R12, R0 ;  /* 0x00000000000c7305 */ /* 0x000ee20000207100 */
[----:B------:R-:W-:Y:S01]  /*0380*/  IADD3 R4, PT, PT, R7, -0x1, RZ ;  /* 0xffffffff07047810 */ /* 0x000fe20007ffe0ff */
[----:B0-----:R-:W-:Y:S01]  /*0390*/  IMAD R18, R6, UR6, RZ ;  /* 0x0000000606127c24 */ /* 0x001fe2000f8e02ff */
[----:B-1----:R-:W-:-:S05]  /*03a0*/  VIADDMNMX R24, R14, 0x1, R9, PT ;  /* 0x000000010e187846 */ /* 0x002fca0003800109 */
[----:B------:R-:W0:Y:S01]  /*03b0*/  F2I.FLOOR.NTZ R17, R13 ;  /* 0x0000000d00117305 */ /* 0x000e220000207100 */
[C---:B---3--:R-:W-:Y:S01]  /*03c0*/  VIADDMNMX R10, R12.reuse, 0x1, R11, PT ;  /* 0x000000010c0a7846 */ /* 0x048fe2000380010b */
[----:B------:R-:W-:-:S04]  /*03d0*/  IMAD R11, R12, R7, RZ ;  /* 0x000000070c0b7224 */ /* 0x000fc800078e02ff */
[-CC-:B------:R-:W-:Y:S02]  /*03e0*/  IMAD R8, R14, R5.reuse, R11.reuse ;  /* 0x000000050e087224 */ /* 0x180fe400078e020b */
[----:B------:R-:W-:Y:S01]  /*03f0*/  IMAD R6, R24, R5, R11 ;  /* 0x0000000518067224 */ /* 0x000fe200078e020b */
[----:B0-----:R-:W-:Y:S01]  /*0400*/  VIADDMNMX R9, R17, 0x1, R4, PT ;  /* 0x0000000111097846 */ /* 0x001fe20003800104 */
[----:B------:R-:W-:Y:S02]  /*0410*/  IMAD R4, R10, R7, RZ ;  /* 0x000000070a047224 */ /* 0x000fe400078e02ff */
[-C--:B------:R-:W-:Y:S01]  /*0420*/  IMAD R11, R14, R5.reuse, RZ ;  /* 0x000000050e0b7224 */ /* 0x080fe200078e02ff */
[C---:B------:R-:W-:Y:S01]  /*0430*/  IADD3 R19, PT, PT, R9.reuse, R8, RZ ;  /* 0x0000000809137210 */ /* 0x040fe20007ffe0ff */
[----:B------:R-:W-:Y:S01]  /*0440*/  IMAD R24, R24, R5, R4 ;  /* 0x0000000518187224 */ /* 0x000fe200078e0204 */
[----:B------:R-:W-:Y:S01]  /*0450*/  IADD3 R23, PT, PT, R9, R6, RZ ;  /* 0x0000000609177210 */ /* 0x000fe20007ffe0ff */
[----:B--2---:R-:W-:-:S03]  /*0460*/  IMAD.WIDE R2, R18, 0x4, R2 ;  /* 0x0000000412027825 */ /* 0x004fc600078e0202 */
[-C--:B------:R-:W-:Y:S01]  /*0470*/  IADD3 R21, PT, PT, R9, R24.reuse, RZ ;  /* 0x0000001809157210 */ /* 0x080fe20007ffe0ff */
[----:B------:R-:W-:Y:S01]  /*0480*/  IMAD R10, R10, R7, R11 ;  /* 0x000000070a0a7224 */ /* 0x000fe200078e020b */
[----:B------:R-:W-:Y:S01]  /*0490*/  IADD3 R27, PT, PT, R17, R24, RZ ;  /* 0x00000018111b7210 */ /* 0x000fe20007ffe0ff */
[----:B------:R-:W-:-:S03]  /*04a0*/  IMAD.WIDE R4, R19, 0x4, R2 ;  /* 0x0000000413047825 */ /* 0x000fc600078e0202 */
[----:B------:R-:W-:Y:S01]  /*04b0*/  IADD3 R11, PT, PT, R9, R10, RZ ;  /* 0x0000000a090b7210 */ /* 0x000fe20007ffe0ff */
[--C-:B------:R-:W-:Y:S01]  /*04c0*/  IMAD.WIDE R20, R21, 0x4, R2.reuse ;  /* 0x0000000415147825 */ /* 0x100fe200078e0202 */
[C---:B------:R-:W-:Y:S01]  /*04d0*/  IADD3 R7, PT, PT, R17.reuse, R8, RZ ;  /* 0x0000000811077210 */ /* 0x040fe20007ffe0ff */
[----:B------:R0:W2:Y:S01]  /*04e0*/  LDG.E R19, desc[UR4][R4.64] ;  /* 0x0000000404137981 */ /* 0x0000a2000c1e1900 */
[----:B------:R-:W-:Y:S01]  /*04f0*/  IADD3 R25, PT, PT, R17, R10, RZ ;  /* 0x0000000a11197210 */ /* 0x000fe20007ffe0ff */
[--C-:B------:R-:W-:Y:S01]  /*0500*/  IMAD.WIDE R8, R27, 0x4, R2.reuse ;  /* 0x000000041b087825 */ /* 0x100fe200078e0202 */
[----:B------:R-:W-:Y:S01]  /*0510*/  IADD3 R27, PT, PT, R17, R6, RZ ;  /* 0x00000006111b7210 */ /* 0x000fe20007ffe0ff */
[----:B------:R1:W3:Y:S02]  /*0520*/  LDG.E R20, desc[UR4][R20.64] ;  /* 0x0000000414147981 */ /* 0x0002e4000c1e1900 */
[--C-:B------:R-:W-:Y:S02]  /*0530*/  IMAD.WIDE R10, R11, 0x4, R2.reuse ;  /* 0x000000040b0a7825 */ /* 0x100fe400078e0202 */
[----:B------:R-:W4:Y:S02]  /*0540*/  LDG.E R8, desc[UR4][R8.64] ;  /* 0x0000000408087981 */ /* 0x000f24000c1e1900 */
[----:B------:R-:W-:-:S02]  /*0550*/  IMAD.WIDE R6, R7, 0x4, R2 ;  /* 0x0000000407067825 */ /* 0x000fc400078e0202 */
[----:B------:R-:W5:Y:S02]  /*0560*/  LDG.E R10, desc[UR4][R10.64] ;  /* 0x000000040a0a7981 */ /* 0x000f64000c1e1900 */
[--C-:B0-----:R-:W-:Y:S02]  /*0570*/  IMAD.WIDE R4, R25, 0x4, R2.reuse ;  /* 0x0000000419047825 */ /* 0x101fe400078e0202 */
[----:B------:R-:W5:Y:S02]  /*0580*/  LDG.E R6, desc[UR4][R6.64] ;  /* 0x0000000406067981 */ /* 0x000f64000c1e1900 */
[--C-:B------:R-:W-:Y:S01]  /*0590*/  IMAD.WIDE R22, R23, 0x4, R2.reuse ;  /* 0x0000000417167825 */ /* 0x100fe200078e0202 */
[----:B-1----:R-:W-:Y:S01]  /*05a0*/  I2FP.F32.S32 R21, R14 ;  /* 0x0000000e00157245 */ /* 0x002fe20000201400 */
[----:B------:R-:W5:Y:S01]  /*05b0*/  LDG.E R4, desc[UR4][R4.64] ;  /* 0x0000000404047981 */ /* 0x000f62000c1e1900 */
[----:B------:R-:W0:Y:S01]  /*05c0*/  LDC.64 R24, c[0x0][0x380] ;  /* 0x0000e000ff187b82 */ /* 0x000e220000000a00 */
[----:B------:R-:W-:-:S02]  /*05d0*/  IMAD.WIDE R2, R27, 0x4, R2 ;  /* 0x000000041b027825 */ /* 0x000fc400078e0202 */
[----:B------:R1:W5:Y:S04]  /*05e0*/  LDG.E R22, desc[UR4][R22.64] ;  /* 0x0000000416167981 */ /* 0x000368000c1e1900 */
[----:B------:R1:W5:Y:S01]  /*05f0*/  LDG.E R2, desc[UR4][R2.64] ;  /* 0x0000000402027981 */ /* 0x000362000c1e1900 */
[----:B------:R-:W-:-:S04]  /*0600*/  FADD R21, R16, -R21 ;  /* 0x8000001510157221 */ /* 0x000fc80000000000 */
[----:B------:R-:W-:Y:S01]  /*0610*/  FADD R27, -R21, 1 ;  /* 0x3f800000151b7421 */ /* 0x000fe20000000100 */
[----:B-1----:R-:W-:-:S05]  /*0620*/  I2FP.F32.S32 R23, R12 ;  /* 0x0000000c00177245 */ /* 0x002fca0000201400 */
[----:B------:R-:W-:Y:S01]  /*0630*/  FADD R23, R0, -R23 ;  /* 0x8000001700177221 */ /* 0x000fe20000000000 */
[----:B------:R-:W-:-:S03]  /*0640*/  I2FP.F32.S32 R0, R17 ;  /* 0x0000001100007245 */ /* 0x000fc60000201400 */
[----:B------:R-:W-:Y:S02]  /*0650*/  FADD R3, -R23, 1 ;  /* 0x3f80000017037421 */ /* 0x000fe40000000100 */
[----:B------:R-:W-:Y:S01]  /*0660*/  FADD R0, R13, -R0 ;  /* 0x800000000d007221 */ /* 0x000fe20000000000 */
[----:B------:R-:W-:-:S05]  /*0670*/  IADD3 R15, PT, PT, R15, R18, RZ ;  /* 0x000000120f0f7210 */ /* 0x000fca0007ffe0ff */
[----:B0-----:R-:W-:-:S04]  /*0680*/  IMAD.WIDE R24, R15, 0x4, R24 ;  /* 0x000000040f187825 */ /* 0x001fc800078e0218 */
[----:B--2---:R-:W-:Y:S01]  /*0690*/  FMUL R12, R19, R27 ;  /* 0x0000001b130c7220 */ /* 0x004fe20000400000 */
[C---:B---3--:R-:W-:Y:S01]  /*06a0*/  FMUL R9, R21.reuse, R20 ;  /* 0x0000001415097220 */ /* 0x048fe20000400000 */
[----:B----4-:R-:W-:-:S03]  /*06b0*/  FMUL R5, R21, R8 ;  /* 0x0000000815057220 */ /* 0x010fc60000400000 */
[-C--:B-----5:R-:W-:Y:S01]  /*06c0*/  FFMA R10, R10, R27.reuse, R9 ;  /* 0x0000001b0a0a7223 */ /* 0x0a0fe20000000009 */
[-C--:B------:R-:W-:Y:S01]  /*06d0*/  FMUL R6, R6, R27.reuse ;  /* 0x0000001b06067220 */ /* 0x080fe20000400000 */
[----:B------:R-:W-:Y:S02]  /*06e0*/  FFMA R4, R4, R27, R5 ;  /* 0x0000001b04047223 */ /* 0x000fe40000000005 */
[----:B------:R-:W-:Y:S01]  /*06f0*/  FMUL R5, R23, R10 ;  /* 0x0000000a17057220 */ /* 0x000fe20000400000 */
[----:B------:R-:W-:Y:S01]  /*0700*/  FFMA R12, R21, R22, R12 ;  /* 0x00000016150c7223 */ /* 0x000fe2000000000c */
[----:B------:R-:W-:Y:S01]  /*0710*/  FMUL R23, R23, R4 ;  /* 0x0000000417177220 */ /* 0x000fe20000400000 */
[----:B------:R-:W-:Y:S02]  /*0720*/  FFMA R2, R21, R2, R6 ;  /* 0x0000000215027223 */ /* 0x000fe40000000006 */
[-C--:B------:R-:W-:Y:S02]  /*0730*/  FFMA R5, R12, R3.reuse, R5 ;  /* 0x000000030c057223 */ /* 0x080fe40000000005 */
[----:B------:R-:W-:-:S02]  /*0740*/  FFMA R2, R2, R3, R23 ;  /* 0x0000000302027223 */ /* 0x000fc40000000017 */
[C---:B------:R-:W-:Y:S01]  /*0750*/  FMUL R5, R0.reuse, R5 ;  /* 0x0000000500057220 */ /* 0x040fe20000400000 */
[----:B------:R-:W-:-:S04]  /*0760*/  FADD R3, -R0, 1 ;  /* 0x3f80000000037421 */ /* 0x000fc80000000100 */
[----:B------:R-:W-:-:S05]  /*0770*/  FFMA R3, R2, R3, R5 ;  /* 0x0000000302037223 */ /* 0x000fca0000000005 */
[----:B------:R-:W-:Y:S01]  /*0780*/  STG.E desc[UR4][R24.64], R3 ;  /* 0x0000000318007986 */ /* 0x000fe2000c101904 */
[----:B------:R-:W-:Y:S05]  /*0790*/  EXIT ;  /* 0x000000000000794d */ /* 0x000fea0003800000 */
.L_x_210:
        /* <DEDUP_REMOVED lines=14> */
.L_x_232:


//--------------------- .nv.global.init           --------------------------
	.section	.nv.global.init,"aw",@progbits
	.align	4
.nv.global.init:
	.type		__cudart_i2opi_f,@object
	.size		__cudart_i2opi_f,(.L_0 - __cudart_i2opi_f)
__cudart_i2opi_f:
        /*0000*/ 	.byte	0x41, 0x90, 0x43, 0x3c, 0x99, 0x95, 0x62, 0xdb, 0xc0, 0xdd, 0x34, 0xf5, 0xd1, 0x57, 0x27, 0xfc
        /*0010*/ 	.byte	0x29, 0x15, 0x44, 0x4e, 0x6e, 0x83, 0xf9, 0xa2
.L_0:


//--------------------- .nv.shared.reserved.0     --------------------------
	.section	.nv.shared.reserved.0,"aw",@nobits
	.weak		__nv_reservedSMEM_offset_0_alias
	.size		__nv_reservedSMEM_offset_0_alias, 0, 64
	.other		__nv_reservedSMEM_offset_0_alias,@"STO_CUDA_RESERVED_SHARED STV_DEFAULT"
__nv_reservedSMEM_offset_0_alias:
	.zero		0
	.zero		64


//--------------------- .nv.constant0._Z30compute_surface_tension_kernelPKfS0_S0_S0_S0_S0_Pfiiif --------------------------
	.section	.nv.constant0._Z30compute_surface_tension_kernelPKfS0_S0_S0_S0_S0_Pfiiif,"a",@progbits
	.sectionflags	@""
	.align	4
.nv.constant0._Z30compute_surface_tension_kernelPKfS0_S0_S0_S0_S0_Pfiiif:
	.zero		968


//--------------------- .nv.constant0._Z24compute_curvature_kernelPKfPfS0_S0_S0_iii --------------------------
	.section	.nv.constant0._Z24compute_curvature_kernelPKfPfS0_S0_S0_iii,"a",@progbits
	.sectionflags	@""
	.align	4
.nv.constant0._Z24compute_curvature_kernelPKfPfS0_S0_S0_iii:
	.zero		948


//--------------------- .nv.constant0._Z30compute_interface_field_kernelPKfPfiiif --------------------------
	.section	.nv.constant0._Z30compute_interface_field_kernelPKfPfiiif,"a",@progbits
	.sectionflags	@""
	.align	4
.nv.constant0._Z30compute_interface_field_kernelPKfPfiiif:
	.zero		928


//--------------------- .nv.constant0._Z26update_phase_fields_kernelPKfPfiiiif --------------------------
	.section	.nv.constant0._Z26update_phase_fields_kernelPKfPfiiiif,"a",@progbits
	.sectionflags	@""
	.align	4
.nv.constant0._Z26update_phase_fields_kernelPKfPfiiiif:
	.zero		932


//--------------------- .nv.constant0._Z22advect_levelset_kernelPfPKfS1_iiif --------------------------
	.section	.nv.constant0._Z22advect_levelset_kernelPfPKfS1_iiif,"a",@progbits
	.sectionflags	@""
	.align	4
.nv.constant0._Z22advect_levelset_kernelPfPKfS1_iiif:
	.zero		936


//--------------------- .nv.constant0._Z30apply_levelset_boundary_kernelPfiii --------------------------
	.section	.nv.constant0._Z30apply_levelset_boundary_kernelPfiii,"a",@progbits
	.sectionflags	@""
	.align	4
.nv.constant0._Z30apply_levelset_boundary_kernelPfiii:
	.zero		916


//--------------------- .nv.constant0._Z24reinitialize_step_kernelPKfPfS0_S0_S0_S0_if --------------------------
	.section	.nv.constant0._Z24reinitialize_step_kernelPKfPfS0_S0_S0_S0_if,"a",@progbits
	.sectionflags	@""
	.align	4
.nv.constant0._Z24reinitialize_step_kernelPKfPfS0_S0_S0_S0_if:
	.zero		952


//--------------------- .nv.constant0._Z23compute_sign_phi_kernelPKfPfi --------------------------
	.section	.nv.constant0._Z23compute_sign_phi_kernelPKfPfi,"a",@progbits
	.sectionflags	@""
	.align	4
.nv.constant0._Z23compute_sign_phi_kernelPKfPfi:
	.zero		916


//--------------------- .nv.constant0._Z23compute_gradient_kernelPKfPfS1_S1_iii --------------------------
	.section	.nv.constant0._Z23compute_gradient_kernelPKfPfS1_S1_iii,"a",@progbits
	.sectionflags	@""
	.align	4
.nv.constant0._Z23compute_gradient_kernelPKfPfS1_S1_iii:
	.zero		940


//--------------------- .nv.constant0._Z33normalize_volume_fractions_kernelPfiiii --------------------------
	.section	.nv.constant0._Z33normalize_volume_fractions_kernelPfiiii,"a",@progbits
	.sectionflags	@""
	.align	4
.nv.constant0._Z33normalize_volume_fractions_kernelPfiiii:
	.zero		920


//--------------------- .nv.constant0._Z25apply_vof_boundary_kernelPfiiii --------------------------
	.section	.nv.constant0._Z25apply_vof_boundary_kernelPfiiii,"a",@progbits
	.sectionflags	@""
	.align	4
.nv.constant0._Z25apply_vof_boundary_kernelPfiiii:
	.zero		920


//--------------------- .nv.constant0._Z17advect_vof_kernelPfPKfS1_iiiiif --------------------------
	.section	.nv.constant0._Z17advect_vof_kernelPfPKfS1_iiiiif,"a",@progbits
	.sectionflags	@""
	.align	4
.nv.constant0._Z17advect_vof_kernelPfPKfS1_iiiiif:
	.zero		944


//--------------------- SYMBOLS --------------------------

	.type		.nv.reservedSmem.offset0,@object
	.size		.nv.reservedSmem.offset0,0x4
